//
// Generated by NVIDIA NVVM Compiler
//
// Compiler Build ID: CL-36424714
// Cuda compilation tools, release 13.0, V13.0.88
// Based on NVVM 20.0.0
//

.version 9.0
.target sm_100
.address_size 64

	// .globl	_Z21complex_pointwise_mulPK7double2S1_PS_i
.func  (.param .align 16 .b8 func_retval0[16]) __internal_trig_reduction_slowpathd
(
	.param .b64 __internal_trig_reduction_slowpathd_param_0
)
;
.global .align 8 .b8 __cudart_i2opi_d[144] = {8, 93, 141, 31, 177, 95, 251, 107, 234, 146, 82, 138, 247, 57, 7, 61, 123, 241, 229, 235, 199, 186, 39, 117, 45, 234, 95, 158, 102, 63, 70, 79, 183, 9, 203, 39, 207, 126, 54, 109, 31, 109, 10, 90, 139, 17, 47, 239, 15, 152, 5, 222, 255, 151, 248, 31, 59, 40, 249, 189, 139, 95, 132, 156, 244, 57, 83, 131, 57, 214, 145, 57, 65, 126, 95, 180, 38, 112, 156, 233, 132, 68, 187, 46, 245, 53, 130, 232, 62, 167, 41, 177, 28, 235, 29, 254, 28, 146, 209, 9, 234, 46, 73, 6, 224, 210, 77, 66, 58, 110, 36, 183, 97, 197, 187, 222, 171, 99, 81, 254, 65, 144, 67, 60, 153, 149, 98, 219, 192, 221, 52, 245, 209, 87, 39, 252, 41, 21, 68, 78, 110, 131, 249, 162};
.global .align 16 .b8 __cudart_sin_cos_coeffs[128] = {70, 210, 176, 44, 241, 229, 90, 190, 146, 227, 172, 105, 227, 29, 199, 62, 161, 98, 219, 25, 160, 1, 42, 191, 24, 8, 17, 17, 17, 17, 129, 63, 84, 85, 85, 85, 85, 85, 197, 191, 0, 0, 0, 0, 0, 0, 0, 0, 0, 0, 0, 0, 0, 0, 0, 0, 100, 129, 253, 32, 131, 255, 168, 189, 40, 133, 239, 193, 167, 238, 33, 62, 217, 230, 6, 142, 79, 126, 146, 190, 233, 188, 221, 25, 160, 1, 250, 62, 71, 93, 193, 22, 108, 193, 86, 191, 81, 85, 85, 85, 85, 85, 165, 63, 0, 0, 0, 0, 0, 0, 224, 191, 0, 0, 0, 0, 0, 0, 240, 63};

.visible .entry _Z21complex_pointwise_mulPK7double2S1_PS_i(
	.param .u64 .ptr .align 1 _Z21complex_pointwise_mulPK7double2S1_PS_i_param_0,
	.param .u64 .ptr .align 1 _Z21complex_pointwise_mulPK7double2S1_PS_i_param_1,
	.param .u64 .ptr .align 1 _Z21complex_pointwise_mulPK7double2S1_PS_i_param_2,
	.param .u32 _Z21complex_pointwise_mulPK7double2S1_PS_i_param_3
)
{
	.reg .pred 	%p<2>;
	.reg .b32 	%r<6>;
	.reg .b64 	%rd<11>;
	.reg .b64 	%fd<10>;

	ld.param.u64 	%rd1, [_Z21complex_pointwise_mulPK7double2S1_PS_i_param_0];
	ld.param.u64 	%rd2, [_Z21complex_pointwise_mulPK7double2S1_PS_i_param_1];
	ld.param.u64 	%rd3, [_Z21complex_pointwise_mulPK7double2S1_PS_i_param_2];
	ld.param.u32 	%r2, [_Z21complex_pointwise_mulPK7double2S1_PS_i_param_3];
	mov.u32 	%r3, %ctaid.x;
	mov.u32 	%r4, %ntid.x;
	mov.u32 	%r5, %tid.x;
	mad.lo.s32 	%r1, %r3, %r4, %r5;
	setp.ge.s32 	%p1, %r1, %r2;
	@%p1 bra 	$L__BB0_2;
	cvta.to.global.u64 	%rd4, %rd1;
	cvta.to.global.u64 	%rd5, %rd2;
	cvta.to.global.u64 	%rd6, %rd3;
	mul.wide.s32 	%rd7, %r1, 16;
	add.s64 	%rd8, %rd4, %rd7;
	ld.global.v2.f64 	{%fd1, %fd2}, [%rd8];
	add.s64 	%rd9, %rd5, %rd7;
	ld.global.v2.f64 	{%fd3, %fd4}, [%rd9];
	mul.f64 	%fd5, %fd1, %fd3;
	mul.f64 	%fd6, %fd2, %fd4;
	sub.f64 	%fd7, %fd5, %fd6;
	add.s64 	%rd10, %rd6, %rd7;
	mul.f64 	%fd8, %fd1, %fd4;
	fma.rn.f64 	%fd9, %fd2, %fd3, %fd8;
	st.global.v2.f64 	[%rd10], {%fd7, %fd9};
$L__BB0_2:
	ret;

}
	// .globl	_Z28vector_subtract_complex_realPK7double2PKdPS_i
.visible .entry _Z28vector_subtract_complex_realPK7double2PKdPS_i(
	.param .u64 .ptr .align 1 _Z28vector_subtract_complex_realPK7double2PKdPS_i_param_0,
	.param .u64 .ptr .align 1 _Z28vector_subtract_complex_realPK7double2PKdPS_i_param_1,
	.param .u64 .ptr .align 1 _Z28vector_subtract_complex_realPK7double2PKdPS_i_param_2,
	.param .u32 _Z28vector_subtract_complex_realPK7double2PKdPS_i_param_3
)
{
	.reg .pred 	%p<2>;
	.reg .b32 	%r<6>;
	.reg .b64 	%rd<12>;
	.reg .b64 	%fd<4>;

	ld.param.u64 	%rd1, [_Z28vector_subtract_complex_realPK7double2PKdPS_i_param_0];
	ld.param.u64 	%rd2, [_Z28vector_subtract_complex_realPK7double2PKdPS_i_param_1];
	ld.param.u64 	%rd3, [_Z28vector_subtract_complex_realPK7double2PKdPS_i_param_2];
	ld.param.u32 	%r2, [_Z28vector_subtract_complex_realPK7double2PKdPS_i_param_3];
	mov.u32 	%r3, %ctaid.x;
	mov.u32 	%r4, %ntid.x;
	mov.u32 	%r5, %tid.x;
	mad.lo.s32 	%r1, %r3, %r4, %r5;
	setp.ge.s32 	%p1, %r1, %r2;
	@%p1 bra 	$L__BB1_2;
	cvta.to.global.u64 	%rd4, %rd1;
	cvta.to.global.u64 	%rd5, %rd2;
	cvta.to.global.u64 	%rd6, %rd3;
	mul.wide.s32 	%rd7, %r1, 16;
	add.s64 	%rd8, %rd4, %rd7;
	ld.global.f64 	%fd1, [%rd8];
	mul.wide.s32 	%rd9, %r1, 8;
	add.s64 	%rd10, %rd5, %rd9;
	ld.global.f64 	%fd2, [%rd10];
	sub.f64 	%fd3, %fd1, %fd2;
	add.s64 	%rd11, %rd6, %rd7;
	st.global.f64 	[%rd11], %fd3;
$L__BB1_2:
	ret;

}
	// .globl	_Z30vector_scalar_add_complex_realPK7double2dPS_ii
.visible .entry _Z30vector_scalar_add_complex_realPK7double2dPS_ii(
	.param .u64 .ptr .align 1 _Z30vector_scalar_add_complex_realPK7double2dPS_ii_param_0,
	.param .f64 _Z30vector_scalar_add_complex_realPK7double2dPS_ii_param_1,
	.param .u64 .ptr .align 1 _Z30vector_scalar_add_complex_realPK7double2dPS_ii_param_2,
	.param .u32 _Z30vector_scalar_add_complex_realPK7double2dPS_ii_param_3,
	.param .u32 _Z30vector_scalar_add_complex_realPK7double2dPS_ii_param_4
)
{
	.reg .pred 	%p<2>;
	.reg .b32 	%r<8>;
	.reg .b64 	%rd<8>;
	.reg .b64 	%fd<4>;

	ld.param.u64 	%rd1, [_Z30vector_scalar_add_complex_realPK7double2dPS_ii_param_0];
	ld.param.f64 	%fd1, [_Z30vector_scalar_add_complex_realPK7double2dPS_ii_param_1];
	ld.param.u64 	%rd2, [_Z30vector_scalar_add_complex_realPK7double2dPS_ii_param_2];
	ld.param.u32 	%r3, [_Z30vector_scalar_add_complex_realPK7double2dPS_ii_param_3];
	ld.param.u32 	%r2, [_Z30vector_scalar_add_complex_realPK7double2dPS_ii_param_4];
	mov.u32 	%r4, %ctaid.x;
	mov.u32 	%r5, %ntid.x;
	mov.u32 	%r6, %tid.x;
	mad.lo.s32 	%r1, %r4, %r5, %r6;
	setp.ge.s32 	%p1, %r1, %r3;
	@%p1 bra 	$L__BB2_2;
	cvta.to.global.u64 	%rd3, %rd1;
	cvta.to.global.u64 	%rd4, %rd2;
	add.s32 	%r7, %r2, %r1;
	mul.wide.s32 	%rd5, %r7, 16;
	add.s64 	%rd6, %rd3, %rd5;
	ld.global.f64 	%fd2, [%rd6];
	add.f64 	%fd3, %fd1, %fd2;
	add.s64 	%rd7, %rd4, %rd5;
	st.global.f64 	[%rd7], %fd3;
$L__BB2_2:
	ret;

}
	// .globl	_Z17cotangent_complexPK7double2PS_i
.visible .entry _Z17cotangent_complexPK7double2PS_i(
	.param .u64 .ptr .align 1 _Z17cotangent_complexPK7double2PS_i_param_0,
	.param .u64 .ptr .align 1 _Z17cotangent_complexPK7double2PS_i_param_1,
	.param .u32 _Z17cotangent_complexPK7double2PS_i_param_2
)
{
	.reg .pred 	%p<32>;
	.reg .b32 	%r<87>;
	.reg .b64 	%rd<25>;
	.reg .b64 	%fd<294>;

	ld.param.u64 	%rd1, [_Z17cotangent_complexPK7double2PS_i_param_0];
	ld.param.u64 	%rd2, [_Z17cotangent_complexPK7double2PS_i_param_1];
	ld.param.u32 	%r20, [_Z17cotangent_complexPK7double2PS_i_param_2];
	mov.u32 	%r21, %ctaid.x;
	mov.u32 	%r22, %ntid.x;
	mov.u32 	%r23, %tid.x;
	mad.lo.s32 	%r1, %r21, %r22, %r23;
	setp.ge.s32 	%p1, %r1, %r20;
	@%p1 bra 	$L__BB3_32;
	cvta.to.global.u64 	%rd3, %rd1;
	mul.wide.s32 	%rd4, %r1, 16;
	add.s64 	%rd5, %rd3, %rd4;
	ld.global.v2.f64 	{%fd1, %fd2}, [%rd5];
	abs.f64 	%fd3, %fd1;
	setp.neu.f64 	%p2, %fd3, 0d7FF0000000000000;
	@%p2 bra 	$L__BB3_3;
	mov.f64 	%fd47, 0d0000000000000000;
	mul.rn.f64 	%fd285, %fd1, %fd47;
	mov.b32 	%r82, 1;
	bra.uni 	$L__BB3_6;
$L__BB3_3:
	mul.f64 	%fd42, %fd1, 0d3FE45F306DC9C883;
	cvt.rni.s32.f64 	%r81, %fd42;
	cvt.rn.f64.s32 	%fd43, %r81;
	fma.rn.f64 	%fd44, %fd43, 0dBFF921FB54442D18, %fd1;
	fma.rn.f64 	%fd45, %fd43, 0dBC91A62633145C00, %fd44;
	fma.rn.f64 	%fd285, %fd43, 0dB97B839A252049C0, %fd45;
	setp.ltu.f64 	%p3, %fd3, 0d41E0000000000000;
	@%p3 bra 	$L__BB3_5;
	{ // callseq 0, 0
	.param .b64 param0;
	st.param.f64 	[param0], %fd1;
	.param .align 16 .b8 retval0[16];
	call.uni (retval0), 
	__internal_trig_reduction_slowpathd, 
	(
	param0
	);
	ld.param.f64 	%fd285, [retval0];
	ld.param.b32 	%r81, [retval0+8];
	} // callseq 0
$L__BB3_5:
	add.s32 	%r82, %r81, 1;
$L__BB3_6:
	shl.b32 	%r26, %r82, 6;
	cvt.u64.u32 	%rd6, %r26;
	and.b64  	%rd7, %rd6, 64;
	mov.u64 	%rd8, __cudart_sin_cos_coeffs;
	add.s64 	%rd9, %rd8, %rd7;
	mul.rn.f64 	%fd48, %fd285, %fd285;
	and.b32  	%r27, %r82, 1;
	setp.eq.b32 	%p4, %r27, 1;
	selp.f64 	%fd49, 0dBDA8FF8320FD8164, 0d3DE5DB65F9785EBA, %p4;
	ld.global.nc.v2.f64 	{%fd50, %fd51}, [%rd9];
	fma.rn.f64 	%fd52, %fd49, %fd48, %fd50;
	fma.rn.f64 	%fd53, %fd52, %fd48, %fd51;
	ld.global.nc.v2.f64 	{%fd54, %fd55}, [%rd9+16];
	fma.rn.f64 	%fd56, %fd53, %fd48, %fd54;
	fma.rn.f64 	%fd57, %fd56, %fd48, %fd55;
	ld.global.nc.v2.f64 	{%fd58, %fd59}, [%rd9+32];
	fma.rn.f64 	%fd60, %fd57, %fd48, %fd58;
	fma.rn.f64 	%fd61, %fd60, %fd48, %fd59;
	fma.rn.f64 	%fd62, %fd61, %fd285, %fd285;
	fma.rn.f64 	%fd63, %fd61, %fd48, 0d3FF0000000000000;
	selp.f64 	%fd64, %fd63, %fd62, %p4;
	and.b32  	%r28, %r82, 2;
	setp.eq.s32 	%p5, %r28, 0;
	mov.f64 	%fd65, 0d0000000000000000;
	sub.f64 	%fd66, %fd65, %fd64;
	selp.f64 	%fd9, %fd64, %fd66, %p5;
	{
	.reg .b32 %temp; 
	mov.b64 	{%temp, %r29}, %fd2;
	}
	and.b32  	%r7, %r29, 2147483647;
	{
	.reg .b32 %temp; 
	mov.b64 	{%r30, %temp}, %fd2;
	}
	mov.b64 	%fd10, {%r30, %r7};
	{
	.reg .b32 %temp; 
	mov.b64 	{%temp, %r8}, %fd10;
	}
	setp.gt.u32 	%p6, %r8, 1082536910;
	@%p6 bra 	$L__BB3_8;
	fma.rn.f64 	%fd67, %fd10, 0d3FF71547652B82FE, 0d4338000000000000;
	{
	.reg .b32 %temp; 
	mov.b64 	{%r31, %temp}, %fd67;
	}
	mov.f64 	%fd68, 0dC338000000000000;
	add.rn.f64 	%fd69, %fd67, %fd68;
	fma.rn.f64 	%fd70, %fd69, 0dBFE62E42FEFA39EF, %fd10;
	fma.rn.f64 	%fd71, %fd69, 0dBC7ABC9E3B39803F, %fd70;
	fma.rn.f64 	%fd72, %fd71, 0d3E5ADE1569CE2BDF, 0d3E928AF3FCA213EA;
	fma.rn.f64 	%fd73, %fd72, %fd71, 0d3EC71DEE62401315;
	fma.rn.f64 	%fd74, %fd73, %fd71, 0d3EFA01997C89EB71;
	fma.rn.f64 	%fd75, %fd74, %fd71, 0d3F2A01A014761F65;
	fma.rn.f64 	%fd76, %fd75, %fd71, 0d3F56C16C1852B7AF;
	fma.rn.f64 	%fd77, %fd76, %fd71, 0d3F81111111122322;
	fma.rn.f64 	%fd78, %fd77, %fd71, 0d3FA55555555502A1;
	fma.rn.f64 	%fd79, %fd78, %fd71, 0d3FC5555555555511;
	fma.rn.f64 	%fd80, %fd79, %fd71, 0d3FE000000000000B;
	fma.rn.f64 	%fd81, %fd80, %fd71, 0d3FF0000000000000;
	fma.rn.f64 	%fd82, %fd81, %fd71, 0d3FF0000000000000;
	shl.b32 	%r32, %r31, 20;
	{
	.reg .b32 %temp; 
	mov.b64 	{%r33, %temp}, %fd82;
	}
	{
	.reg .b32 %temp; 
	mov.b64 	{%temp, %r34}, %fd82;
	}
	add.s32 	%r35, %r32, %r34;
	add.s32 	%r36, %r35, -2097152;
	mov.b64 	%fd83, {%r33, %r36};
	rcp.approx.ftz.f64 	%fd84, %fd83;
	neg.f64 	%fd85, %fd83;
	fma.rn.f64 	%fd86, %fd85, %fd84, 0d3FF0000000000000;
	fma.rn.f64 	%fd87, %fd86, %fd86, %fd86;
	fma.rn.f64 	%fd88, %fd87, %fd84, %fd84;
	fma.rn.f64 	%fd286, %fd88, 0d3FB0000000000000, %fd83;
	bra.uni 	$L__BB3_9;
$L__BB3_8:
	setp.le.f64 	%p7, %fd2, 0d7FF0000000000000;
	selp.f64 	%fd286, 0d7FF0000000000000, %fd2, %p7;
$L__BB3_9:
	setp.neu.f64 	%p8, %fd3, 0d7FF0000000000000;
	add.f64 	%fd89, %fd286, %fd286;
	mul.f64 	%fd14, %fd9, %fd89;
	@%p8 bra 	$L__BB3_11;
	mov.f64 	%fd95, 0d0000000000000000;
	mul.rn.f64 	%fd287, %fd1, %fd95;
	mov.b32 	%r83, 0;
	bra.uni 	$L__BB3_13;
$L__BB3_11:
	mul.f64 	%fd90, %fd1, 0d3FE45F306DC9C883;
	cvt.rni.s32.f64 	%r83, %fd90;
	cvt.rn.f64.s32 	%fd91, %r83;
	fma.rn.f64 	%fd92, %fd91, 0dBFF921FB54442D18, %fd1;
	fma.rn.f64 	%fd93, %fd91, 0dBC91A62633145C00, %fd92;
	fma.rn.f64 	%fd287, %fd91, 0dB97B839A252049C0, %fd93;
	setp.ltu.f64 	%p9, %fd3, 0d41E0000000000000;
	@%p9 bra 	$L__BB3_13;
	{ // callseq 1, 0
	.param .b64 param0;
	st.param.f64 	[param0], %fd1;
	.param .align 16 .b8 retval0[16];
	call.uni (retval0), 
	__internal_trig_reduction_slowpathd, 
	(
	param0
	);
	ld.param.f64 	%fd287, [retval0];
	ld.param.b32 	%r83, [retval0+8];
	} // callseq 1
$L__BB3_13:
	shl.b32 	%r39, %r83, 6;
	cvt.u64.u32 	%rd10, %r39;
	and.b64  	%rd11, %rd10, 64;
	add.s64 	%rd13, %rd8, %rd11;
	mul.rn.f64 	%fd96, %fd287, %fd287;
	and.b32  	%r40, %r83, 1;
	setp.eq.b32 	%p10, %r40, 1;
	selp.f64 	%fd97, 0dBDA8FF8320FD8164, 0d3DE5DB65F9785EBA, %p10;
	ld.global.nc.v2.f64 	{%fd98, %fd99}, [%rd13];
	fma.rn.f64 	%fd100, %fd97, %fd96, %fd98;
	fma.rn.f64 	%fd101, %fd100, %fd96, %fd99;
	ld.global.nc.v2.f64 	{%fd102, %fd103}, [%rd13+16];
	fma.rn.f64 	%fd104, %fd101, %fd96, %fd102;
	fma.rn.f64 	%fd105, %fd104, %fd96, %fd103;
	ld.global.nc.v2.f64 	{%fd106, %fd107}, [%rd13+32];
	fma.rn.f64 	%fd108, %fd105, %fd96, %fd106;
	fma.rn.f64 	%fd109, %fd108, %fd96, %fd107;
	fma.rn.f64 	%fd110, %fd109, %fd287, %fd287;
	fma.rn.f64 	%fd111, %fd109, %fd96, 0d3FF0000000000000;
	selp.f64 	%fd112, %fd111, %fd110, %p10;
	and.b32  	%r41, %r83, 2;
	setp.eq.s32 	%p11, %r41, 0;
	mov.f64 	%fd113, 0d0000000000000000;
	sub.f64 	%fd114, %fd113, %fd112;
	selp.f64 	%fd19, %fd112, %fd114, %p11;
	setp.gt.u32 	%p12, %r7, 1072693247;
	@%p12 bra 	$L__BB3_15;
	mul.f64 	%fd143, %fd10, %fd10;
	fma.rn.f64 	%fd144, %fd143, 0d3D6B4C75AB274C53, 0d3DE611A561D87DEF;
	fma.rn.f64 	%fd145, %fd144, %fd143, 0d3E5AE64671B18F5C;
	fma.rn.f64 	%fd146, %fd145, %fd143, 0d3EC71DE3A465B1E4;
	fma.rn.f64 	%fd147, %fd146, %fd143, 0d3F2A01A01A02899D;
	fma.rn.f64 	%fd148, %fd147, %fd143, 0d3F811111111110A6;
	fma.rn.f64 	%fd149, %fd148, %fd143, 0d3FC5555555555556;
	mul.f64 	%fd150, %fd143, %fd149;
	fma.rn.f64 	%fd288, %fd150, %fd10, %fd10;
	bra.uni 	$L__BB3_16;
$L__BB3_15:
	fma.rn.f64 	%fd115, %fd10, 0d3FF71547652B82FE, 0d4338000000000000;
	{
	.reg .b32 %temp; 
	mov.b64 	{%r42, %temp}, %fd115;
	}
	add.s32 	%r43, %r42, -1;
	mov.f64 	%fd116, 0dC338000000000000;
	add.rn.f64 	%fd117, %fd115, %fd116;
	fma.rn.f64 	%fd118, %fd117, 0dBFE62E42FEFA39EF, %fd10;
	fma.rn.f64 	%fd119, %fd117, 0dBC7ABC9E3B39803F, %fd118;
	shl.b32 	%r44, %r8, 1;
	setp.lt.u32 	%p13, %r44, 2142496327;
	selp.f64 	%fd120, %fd10, %fd119, %p13;
	selp.b32 	%r45, 0, %r43, %p13;
	fma.rn.f64 	%fd121, %fd120, 0d3E21F4076ACD15B6, 0d3E5AF86D8EBD13CD;
	fma.rn.f64 	%fd122, %fd121, %fd120, 0d3E927E5092BA033D;
	fma.rn.f64 	%fd123, %fd122, %fd120, 0d3EC71DDE6C5F9DA1;
	fma.rn.f64 	%fd124, %fd123, %fd120, 0d3EFA01A018D034E6;
	fma.rn.f64 	%fd125, %fd124, %fd120, 0d3F2A01A01B3B6940;
	fma.rn.f64 	%fd126, %fd125, %fd120, 0d3F56C16C16C1B5DD;
	fma.rn.f64 	%fd127, %fd126, %fd120, 0d3F8111111110F74D;
	fma.rn.f64 	%fd128, %fd127, %fd120, 0d3FA555555555554D;
	fma.rn.f64 	%fd129, %fd128, %fd120, 0d3FC5555555555557;
	fma.rn.f64 	%fd130, %fd129, %fd120, 0d3FE0000000000000;
	mul.f64 	%fd131, %fd120, %fd130;
	fma.rn.f64 	%fd132, %fd131, %fd120, %fd120;
	setp.eq.s32 	%p14, %r45, 1024;
	shl.b32 	%r46, %r45, 20;
	add.s32 	%r47, %r46, 1072693248;
	selp.b32 	%r48, 2145386496, %r47, %p14;
	mov.b32 	%r49, 0;
	mov.b64 	%fd133, {%r49, %r48};
	mov.b32 	%r50, 1071644672;
	mov.b64 	%fd134, {%r49, %r50};
	sub.f64 	%fd135, %fd133, %fd134;
	fma.rn.f64 	%fd136, %fd132, %fd133, %fd135;
	add.f64 	%fd137, %fd136, %fd136;
	selp.f64 	%fd138, %fd137, %fd136, %p14;
	setp.eq.s32 	%p15, %r44, 0;
	selp.f64 	%fd139, %fd10, %fd138, %p15;
	fma.rn.f64 	%fd140, %fd139, 0d4000000000000000, 0d3FF0000000000000;
	div.rn.f64 	%fd141, %fd139, %fd140;
	add.f64 	%fd142, %fd139, %fd141;
	setp.ge.f64 	%p16, %fd10, 0d408633CE8FB9F87E;
	selp.f64 	%fd288, 0d7FF0000000000000, %fd142, %p16;
$L__BB3_16:
	copysign.f64 	%fd151, %fd2, %fd288;
	neg.f64 	%fd152, %fd19;
	mul.f64 	%fd23, %fd151, %fd152;
	{
	.reg .b32 %temp; 
	mov.b64 	{%temp, %r51}, %fd1;
	}
	and.b32  	%r52, %r51, 2147483647;
	{
	.reg .b32 %temp; 
	mov.b64 	{%r53, %temp}, %fd1;
	}
	mov.b64 	%fd24, {%r53, %r52};
	setp.gt.u32 	%p17, %r52, 1072693247;
	@%p17 bra 	$L__BB3_18;
	mul.f64 	%fd181, %fd24, %fd24;
	fma.rn.f64 	%fd182, %fd181, 0d3D6B4C75AB274C53, 0d3DE611A561D87DEF;
	fma.rn.f64 	%fd183, %fd182, %fd181, 0d3E5AE64671B18F5C;
	fma.rn.f64 	%fd184, %fd183, %fd181, 0d3EC71DE3A465B1E4;
	fma.rn.f64 	%fd185, %fd184, %fd181, 0d3F2A01A01A02899D;
	fma.rn.f64 	%fd186, %fd185, %fd181, 0d3F811111111110A6;
	fma.rn.f64 	%fd187, %fd186, %fd181, 0d3FC5555555555556;
	mul.f64 	%fd188, %fd181, %fd187;
	fma.rn.f64 	%fd289, %fd188, %fd24, %fd24;
	bra.uni 	$L__BB3_19;
$L__BB3_18:
	{
	.reg .b32 %temp; 
	mov.b64 	{%temp, %r54}, %fd24;
	}
	fma.rn.f64 	%fd153, %fd24, 0d3FF71547652B82FE, 0d4338000000000000;
	{
	.reg .b32 %temp; 
	mov.b64 	{%r55, %temp}, %fd153;
	}
	add.s32 	%r56, %r55, -1;
	mov.f64 	%fd154, 0dC338000000000000;
	add.rn.f64 	%fd155, %fd153, %fd154;
	fma.rn.f64 	%fd156, %fd155, 0dBFE62E42FEFA39EF, %fd24;
	fma.rn.f64 	%fd157, %fd155, 0dBC7ABC9E3B39803F, %fd156;
	shl.b32 	%r57, %r54, 1;
	setp.lt.u32 	%p18, %r57, 2142496327;
	selp.f64 	%fd158, %fd24, %fd157, %p18;
	selp.b32 	%r58, 0, %r56, %p18;
	fma.rn.f64 	%fd159, %fd158, 0d3E21F4076ACD15B6, 0d3E5AF86D8EBD13CD;
	fma.rn.f64 	%fd160, %fd159, %fd158, 0d3E927E5092BA033D;
	fma.rn.f64 	%fd161, %fd160, %fd158, 0d3EC71DDE6C5F9DA1;
	fma.rn.f64 	%fd162, %fd161, %fd158, 0d3EFA01A018D034E6;
	fma.rn.f64 	%fd163, %fd162, %fd158, 0d3F2A01A01B3B6940;
	fma.rn.f64 	%fd164, %fd163, %fd158, 0d3F56C16C16C1B5DD;
	fma.rn.f64 	%fd165, %fd164, %fd158, 0d3F8111111110F74D;
	fma.rn.f64 	%fd166, %fd165, %fd158, 0d3FA555555555554D;
	fma.rn.f64 	%fd167, %fd166, %fd158, 0d3FC5555555555557;
	fma.rn.f64 	%fd168, %fd167, %fd158, 0d3FE0000000000000;
	mul.f64 	%fd169, %fd158, %fd168;
	fma.rn.f64 	%fd170, %fd169, %fd158, %fd158;
	setp.eq.s32 	%p19, %r58, 1024;
	shl.b32 	%r59, %r58, 20;
	add.s32 	%r60, %r59, 1072693248;
	selp.b32 	%r61, 2145386496, %r60, %p19;
	mov.b32 	%r62, 0;
	mov.b64 	%fd171, {%r62, %r61};
	mov.b32 	%r63, 1071644672;
	mov.b64 	%fd172, {%r62, %r63};
	sub.f64 	%fd173, %fd171, %fd172;
	fma.rn.f64 	%fd174, %fd170, %fd171, %fd173;
	add.f64 	%fd175, %fd174, %fd174;
	selp.f64 	%fd176, %fd175, %fd174, %p19;
	setp.eq.s32 	%p20, %r57, 0;
	selp.f64 	%fd177, %fd24, %fd176, %p20;
	fma.rn.f64 	%fd178, %fd177, 0d4000000000000000, 0d3FF0000000000000;
	div.rn.f64 	%fd179, %fd177, %fd178;
	add.f64 	%fd180, %fd177, %fd179;
	setp.ge.f64 	%p21, %fd24, 0d408633CE8FB9F87E;
	selp.f64 	%fd289, 0d7FF0000000000000, %fd180, %p21;
$L__BB3_19:
	abs.f64 	%fd28, %fd2;
	setp.neu.f64 	%p22, %fd28, 0d7FF0000000000000;
	@%p22 bra 	$L__BB3_21;
	mov.f64 	%fd194, 0d0000000000000000;
	mul.rn.f64 	%fd291, %fd2, %fd194;
	mov.b32 	%r85, 1;
	bra.uni 	$L__BB3_24;
$L__BB3_21:
	mul.f64 	%fd189, %fd2, 0d3FE45F306DC9C883;
	cvt.rni.s32.f64 	%r84, %fd189;
	cvt.rn.f64.s32 	%fd190, %r84;
	fma.rn.f64 	%fd191, %fd190, 0dBFF921FB54442D18, %fd2;
	fma.rn.f64 	%fd192, %fd190, 0dBC91A62633145C00, %fd191;
	fma.rn.f64 	%fd291, %fd190, 0dB97B839A252049C0, %fd192;
	setp.ltu.f64 	%p23, %fd28, 0d41E0000000000000;
	@%p23 bra 	$L__BB3_23;
	{ // callseq 2, 0
	.param .b64 param0;
	st.param.f64 	[param0], %fd2;
	.param .align 16 .b8 retval0[16];
	call.uni (retval0), 
	__internal_trig_reduction_slowpathd, 
	(
	param0
	);
	ld.param.f64 	%fd291, [retval0];
	ld.param.b32 	%r84, [retval0+8];
	} // callseq 2
$L__BB3_23:
	add.s32 	%r85, %r84, 1;
$L__BB3_24:
	shl.b32 	%r66, %r85, 6;
	cvt.u64.u32 	%rd14, %r66;
	and.b64  	%rd15, %rd14, 64;
	mov.u64 	%rd16, __cudart_sin_cos_coeffs;
	add.s64 	%rd17, %rd16, %rd15;
	mul.rn.f64 	%fd195, %fd291, %fd291;
	and.b32  	%r67, %r85, 1;
	setp.eq.b32 	%p24, %r67, 1;
	selp.f64 	%fd196, 0dBDA8FF8320FD8164, 0d3DE5DB65F9785EBA, %p24;
	ld.global.nc.v2.f64 	{%fd197, %fd198}, [%rd17];
	fma.rn.f64 	%fd199, %fd196, %fd195, %fd197;
	fma.rn.f64 	%fd200, %fd199, %fd195, %fd198;
	ld.global.nc.v2.f64 	{%fd201, %fd202}, [%rd17+16];
	fma.rn.f64 	%fd203, %fd200, %fd195, %fd201;
	fma.rn.f64 	%fd204, %fd203, %fd195, %fd202;
	ld.global.nc.v2.f64 	{%fd205, %fd206}, [%rd17+32];
	fma.rn.f64 	%fd207, %fd204, %fd195, %fd205;
	fma.rn.f64 	%fd208, %fd207, %fd195, %fd206;
	fma.rn.f64 	%fd209, %fd208, %fd291, %fd291;
	fma.rn.f64 	%fd210, %fd208, %fd195, 0d3FF0000000000000;
	selp.f64 	%fd211, %fd210, %fd209, %p24;
	and.b32  	%r68, %r85, 2;
	setp.eq.s32 	%p25, %r68, 0;
	mov.f64 	%fd212, 0d0000000000000000;
	sub.f64 	%fd213, %fd212, %fd211;
	selp.f64 	%fd214, %fd211, %fd213, %p25;
	copysign.f64 	%fd215, %fd1, %fd289;
	mul.f64 	%fd34, %fd215, %fd214;
	{
	.reg .b32 %temp; 
	mov.b64 	{%temp, %r69}, %fd24;
	}
	setp.gt.u32 	%p26, %r69, 1082536910;
	@%p26 bra 	$L__BB3_26;
	fma.rn.f64 	%fd216, %fd24, 0d3FF71547652B82FE, 0d4338000000000000;
	{
	.reg .b32 %temp; 
	mov.b64 	{%r70, %temp}, %fd216;
	}
	mov.f64 	%fd217, 0dC338000000000000;
	add.rn.f64 	%fd218, %fd216, %fd217;
	fma.rn.f64 	%fd219, %fd218, 0dBFE62E42FEFA39EF, %fd24;
	fma.rn.f64 	%fd220, %fd218, 0dBC7ABC9E3B39803F, %fd219;
	fma.rn.f64 	%fd221, %fd220, 0d3E5ADE1569CE2BDF, 0d3E928AF3FCA213EA;
	fma.rn.f64 	%fd222, %fd221, %fd220, 0d3EC71DEE62401315;
	fma.rn.f64 	%fd223, %fd222, %fd220, 0d3EFA01997C89EB71;
	fma.rn.f64 	%fd224, %fd223, %fd220, 0d3F2A01A014761F65;
	fma.rn.f64 	%fd225, %fd224, %fd220, 0d3F56C16C1852B7AF;
	fma.rn.f64 	%fd226, %fd225, %fd220, 0d3F81111111122322;
	fma.rn.f64 	%fd227, %fd226, %fd220, 0d3FA55555555502A1;
	fma.rn.f64 	%fd228, %fd227, %fd220, 0d3FC5555555555511;
	fma.rn.f64 	%fd229, %fd228, %fd220, 0d3FE000000000000B;
	fma.rn.f64 	%fd230, %fd229, %fd220, 0d3FF0000000000000;
	fma.rn.f64 	%fd231, %fd230, %fd220, 0d3FF0000000000000;
	shl.b32 	%r71, %r70, 20;
	{
	.reg .b32 %temp; 
	mov.b64 	{%r72, %temp}, %fd231;
	}
	{
	.reg .b32 %temp; 
	mov.b64 	{%temp, %r73}, %fd231;
	}
	add.s32 	%r74, %r71, %r73;
	add.s32 	%r75, %r74, -2097152;
	mov.b64 	%fd232, {%r72, %r75};
	rcp.approx.ftz.f64 	%fd233, %fd232;
	neg.f64 	%fd234, %fd232;
	fma.rn.f64 	%fd235, %fd234, %fd233, 0d3FF0000000000000;
	fma.rn.f64 	%fd236, %fd235, %fd235, %fd235;
	fma.rn.f64 	%fd237, %fd236, %fd233, %fd233;
	fma.rn.f64 	%fd292, %fd237, 0d3FB0000000000000, %fd232;
	bra.uni 	$L__BB3_27;
$L__BB3_26:
	setp.le.f64 	%p27, %fd1, 0d7FF0000000000000;
	selp.f64 	%fd292, 0d7FF0000000000000, %fd1, %p27;
$L__BB3_27:
	setp.neu.f64 	%p28, %fd28, 0d7FF0000000000000;
	@%p28 bra 	$L__BB3_29;
	mov.f64 	%fd243, 0d0000000000000000;
	mul.rn.f64 	%fd293, %fd2, %fd243;
	mov.b32 	%r86, 0;
	bra.uni 	$L__BB3_31;
$L__BB3_29:
	mul.f64 	%fd238, %fd2, 0d3FE45F306DC9C883;
	cvt.rni.s32.f64 	%r86, %fd238;
	cvt.rn.f64.s32 	%fd239, %r86;
	fma.rn.f64 	%fd240, %fd239, 0dBFF921FB54442D18, %fd2;
	fma.rn.f64 	%fd241, %fd239, 0dBC91A62633145C00, %fd240;
	fma.rn.f64 	%fd293, %fd239, 0dB97B839A252049C0, %fd241;
	setp.ltu.f64 	%p29, %fd28, 0d41E0000000000000;
	@%p29 bra 	$L__BB3_31;
	{ // callseq 3, 0
	.param .b64 param0;
	st.param.f64 	[param0], %fd2;
	.param .align 16 .b8 retval0[16];
	call.uni (retval0), 
	__internal_trig_reduction_slowpathd, 
	(
	param0
	);
	ld.param.f64 	%fd293, [retval0];
	ld.param.b32 	%r86, [retval0+8];
	} // callseq 3
$L__BB3_31:
	shl.b32 	%r78, %r86, 6;
	cvt.u64.u32 	%rd18, %r78;
	and.b64  	%rd19, %rd18, 64;
	add.s64 	%rd21, %rd16, %rd19;
	mul.rn.f64 	%fd244, %fd293, %fd293;
	and.b32  	%r79, %r86, 1;
	setp.eq.b32 	%p30, %r79, 1;
	selp.f64 	%fd245, 0dBDA8FF8320FD8164, 0d3DE5DB65F9785EBA, %p30;
	ld.global.nc.v2.f64 	{%fd246, %fd247}, [%rd21];
	fma.rn.f64 	%fd248, %fd245, %fd244, %fd246;
	fma.rn.f64 	%fd249, %fd248, %fd244, %fd247;
	ld.global.nc.v2.f64 	{%fd250, %fd251}, [%rd21+16];
	fma.rn.f64 	%fd252, %fd249, %fd244, %fd250;
	fma.rn.f64 	%fd253, %fd252, %fd244, %fd251;
	ld.global.nc.v2.f64 	{%fd254, %fd255}, [%rd21+32];
	fma.rn.f64 	%fd256, %fd253, %fd244, %fd254;
	fma.rn.f64 	%fd257, %fd256, %fd244, %fd255;
	fma.rn.f64 	%fd258, %fd257, %fd293, %fd293;
	fma.rn.f64 	%fd259, %fd257, %fd244, 0d3FF0000000000000;
	selp.f64 	%fd260, %fd259, %fd258, %p30;
	and.b32  	%r80, %r86, 2;
	setp.eq.s32 	%p31, %r80, 0;
	mov.f64 	%fd261, 0d0000000000000000;
	sub.f64 	%fd262, %fd261, %fd260;
	selp.f64 	%fd263, %fd260, %fd262, %p31;
	add.f64 	%fd264, %fd292, %fd292;
	mul.f64 	%fd265, %fd264, %fd263;
	abs.f64 	%fd266, %fd34;
	abs.f64 	%fd267, %fd265;
	add.f64 	%fd268, %fd266, %fd267;
	rcp.rn.f64 	%fd269, %fd268;
	mul.f64 	%fd270, %fd14, %fd269;
	mul.f64 	%fd271, %fd23, %fd269;
	mul.f64 	%fd272, %fd34, %fd269;
	mul.f64 	%fd273, %fd265, %fd269;
	mul.f64 	%fd274, %fd273, %fd273;
	fma.rn.f64 	%fd275, %fd272, %fd272, %fd274;
	rcp.rn.f64 	%fd276, %fd275;
	mul.f64 	%fd277, %fd271, %fd273;
	fma.rn.f64 	%fd278, %fd270, %fd272, %fd277;
	mul.f64 	%fd279, %fd278, %fd276;
	mul.f64 	%fd280, %fd271, %fd272;
	mul.f64 	%fd281, %fd270, %fd273;
	sub.f64 	%fd282, %fd280, %fd281;
	mul.f64 	%fd283, %fd282, %fd276;
	cvta.to.global.u64 	%rd22, %rd2;
	mul.wide.s32 	%rd23, %r1, 16;
	add.s64 	%rd24, %rd22, %rd23;
	st.global.v2.f64 	[%rd24], {%fd279, %fd283};
$L__BB3_32:
	ret;

}
	// .globl	_Z15real_to_complexPKdP7double2i
.visible .entry _Z15real_to_complexPKdP7double2i(
	.param .u64 .ptr .align 1 _Z15real_to_complexPKdP7double2i_param_0,
	.param .u64 .ptr .align 1 _Z15real_to_complexPKdP7double2i_param_1,
	.param .u32 _Z15real_to_complexPKdP7double2i_param_2
)
{
	.reg .pred 	%p<2>;
	.reg .b32 	%r<6>;
	.reg .b64 	%rd<9>;
	.reg .b64 	%fd<3>;

	ld.param.u64 	%rd1, [_Z15real_to_complexPKdP7double2i_param_0];
	ld.param.u64 	%rd2, [_Z15real_to_complexPKdP7double2i_param_1];
	ld.param.u32 	%r2, [_Z15real_to_complexPKdP7double2i_param_2];
	mov.u32 	%r3, %tid.x;
	mov.u32 	%r4, %ctaid.x;
	mov.u32 	%r5, %ntid.x;
	mad.lo.s32 	%r1, %r4, %r5, %r3;
	setp.ge.s32 	%p1, %r1, %r2;
	@%p1 bra 	$L__BB4_2;
	cvta.to.global.u64 	%rd3, %rd1;
	cvta.to.global.u64 	%rd4, %rd2;
	mul.wide.s32 	%rd5, %r1, 8;
	add.s64 	%rd6, %rd3, %rd5;
	ld.global.f64 	%fd1, [%rd6];
	mul.wide.s32 	%rd7, %r1, 16;
	add.s64 	%rd8, %rd4, %rd7;
	mov.f64 	%fd2, 0d0000000000000000;
	st.global.v2.f64 	[%rd8], {%fd1, %fd2};
$L__BB4_2:
	ret;

}
	// .globl	_Z15complex_to_realPK7double2Pdi
.visible .entry _Z15complex_to_realPK7double2Pdi(
	.param .u64 .ptr .align 1 _Z15complex_to_realPK7double2Pdi_param_0,
	.param .u64 .ptr .align 1 _Z15complex_to_realPK7double2Pdi_param_1,
	.param .u32 _Z15complex_to_realPK7double2Pdi_param_2
)
{
	.reg .pred 	%p<2>;
	.reg .b32 	%r<6>;
	.reg .b64 	%rd<9>;
	.reg .b64 	%fd<2>;

	ld.param.u64 	%rd1, [_Z15complex_to_realPK7double2Pdi_param_0];
	ld.param.u64 	%rd2, [_Z15complex_to_realPK7double2Pdi_param_1];
	ld.param.u32 	%r2, [_Z15complex_to_realPK7double2Pdi_param_2];
	mov.u32 	%r3, %tid.x;
	mov.u32 	%r4, %ctaid.x;
	mov.u32 	%r5, %ntid.x;
	mad.lo.s32 	%r1, %r4, %r5, %r3;
	setp.ge.s32 	%p1, %r1, %r2;
	@%p1 bra 	$L__BB5_2;
	cvta.to.global.u64 	%rd3, %rd1;
	cvta.to.global.u64 	%rd4, %rd2;
	mul.wide.s32 	%rd5, %r1, 16;
	add.s64 	%rd6, %rd3, %rd5;
	ld.global.f64 	%fd1, [%rd6];
	mul.wide.s32 	%rd7, %r1, 8;
	add.s64 	%rd8, %rd4, %rd7;
	st.global.f64 	[%rd8], %fd1;
$L__BB5_2:
	ret;

}
.func  (.param .align 16 .b8 func_retval0[16]) __internal_trig_reduction_slowpathd(
	.param .b64 __internal_trig_reduction_slowpathd_param_0
)
{
	.local .align 8 .b8 	__local_depot6[40];
	.reg .b64 	%SP;
	.reg .b64 	%SPL;
	.reg .pred 	%p<10>;
	.reg .b32 	%r<47>;
	.reg .b64 	%rd<74>;
	.reg .b64 	%fd<5>;

	mov.u64 	%SPL, __local_depot6;
	ld.param.f64 	%fd4, [__internal_trig_reduction_slowpathd_param_0];
	add.u64 	%rd1, %SPL, 0;
	{
	.reg .b32 %temp; 
	mov.b64 	{%temp, %r1}, %fd4;
	}
	shr.u32 	%r2, %r1, 20;
	and.b32  	%r3, %r2, 2047;
	setp.eq.s32 	%p1, %r3, 2047;
	mov.b32 	%r46, 0;
	@%p1 bra 	$L__BB6_9;
	add.s32 	%r20, %r3, -1024;
	mov.b64 	%rd20, %fd4;
	shl.b64 	%rd2, %rd20, 11;
	shr.u32 	%r4, %r20, 6;
	sub.s32 	%r45, 15, %r4;
	sub.s32 	%r21, 19, %r4;
	setp.lt.u32 	%p2, %r20, 128;
	selp.b32 	%r6, 18, %r21, %p2;
	setp.ge.s32 	%p3, %r45, %r6;
	mov.b64 	%rd70, 0;
	@%p3 bra 	$L__BB6_4;
	add.s32 	%r23, %r6, %r4;
	neg.s32 	%r43, %r23;
	or.b64  	%rd3, %rd2, -9223372036854775808;
	mov.b64 	%rd70, 0;
	mov.b32 	%r42, 0;
	mov.u64 	%rd25, __cudart_i2opi_d;
	mov.u32 	%r44, %r45;
$L__BB6_3:
	.pragma "nounroll";
	mul.wide.s32 	%rd22, %r42, 8;
	add.s64 	%rd23, %rd1, %rd22;
	mul.wide.s32 	%rd24, %r44, 8;
	add.s64 	%rd26, %rd25, %rd24;
	ld.global.nc.u64 	%rd27, [%rd26];
	{
	.reg .u32 %r0, %r1, %r2, %r3, %alo, %ahi, %blo, %bhi, %clo, %chi;
	mov.b64 	{%alo,%ahi}, %rd27;
	mov.b64 	{%blo,%bhi}, %rd3;
	mov.b64 	{%clo,%chi}, %rd70;
	mad.lo.cc.u32 	%r0, %alo, %blo, %clo;
	madc.hi.cc.u32 	%r1, %alo, %blo, %chi;
	madc.hi.u32 	%r2, %alo, %bhi, 0;
	mad.lo.cc.u32 	%r1, %alo, %bhi, %r1;
	madc.hi.cc.u32 	%r2, %ahi, %blo, %r2;
	madc.hi.u32 	%r3, %ahi, %bhi, 0;
	mad.lo.cc.u32 	%r1, %ahi, %blo, %r1;
	madc.lo.cc.u32 	%r2, %ahi, %bhi, %r2;
	addc.u32 	%r3, %r3, 0;
	mov.b64 	%rd28, {%r0,%r1};
	mov.b64 	%rd70, {%r2,%r3};
	}
	st.local.u64 	[%rd23], %rd28;
	add.s32 	%r44, %r44, 1;
	add.s32 	%r43, %r43, 1;
	add.s32 	%r42, %r42, 1;
	setp.ne.s32 	%p4, %r43, -15;
	mov.u32 	%r45, %r6;
	@%p4 bra 	$L__BB6_3;
$L__BB6_4:
	cvt.s64.s32 	%rd29, %r45;
	cvt.u64.u32 	%rd30, %r4;
	add.s64 	%rd31, %rd30, %rd29;
	shl.b64 	%rd32, %rd31, 3;
	add.s64 	%rd33, %rd1, %rd32;
	st.local.u64 	[%rd33+-120], %rd70;
	and.b32  	%r15, %r2, 63;
	ld.local.u64 	%rd72, [%rd1+16];
	ld.local.u64 	%rd71, [%rd1+24];
	setp.eq.s32 	%p5, %r15, 0;
	@%p5 bra 	$L__BB6_6;
	shl.b64 	%rd34, %rd71, %r15;
	shr.u64 	%rd35, %rd72, 1;
	xor.b32  	%r24, %r15, 63;
	shr.u64 	%rd36, %rd35, %r24;
	or.b64  	%rd71, %rd34, %rd36;
	ld.local.u64 	%rd37, [%rd1+8];
	shl.b64 	%rd38, %rd72, %r15;
	shr.u64 	%rd39, %rd37, 1;
	shr.u64 	%rd40, %rd39, %r24;
	or.b64  	%rd72, %rd38, %rd40;
$L__BB6_6:
	and.b32  	%r25, %r1, -2147483648;
	shr.u64 	%rd41, %rd71, 62;
	cvt.u32.u64 	%r26, %rd41;
	mov.b64 	{%r27, %r28}, %rd71;
	mov.b64 	{%r29, %r30}, %rd72;
	shf.l.wrap.b32 	%r31, %r30, %r27, 2;
	shf.l.wrap.b32 	%r32, %r27, %r28, 2;
	mov.b64 	%rd42, {%r31, %r32};
	shl.b64 	%rd43, %rd72, 2;
	shr.u64 	%rd44, %rd42, 63;
	cvt.u32.u64 	%r33, %rd44;
	add.s32 	%r34, %r33, %r26;
	setp.eq.s32 	%p6, %r25, 0;
	neg.s32 	%r35, %r34;
	selp.b32 	%r46, %r34, %r35, %p6;
	setp.gt.s64 	%p7, %rd42, -1;
	mov.b64 	%rd45, 0;
	{
	.reg .u32 %r0, %r1, %r2, %r3, %a0, %a1, %a2, %a3, %b0, %b1, %b2, %b3;
	mov.b64 	{%a0,%a1}, %rd45;
	mov.b64 	{%a2,%a3}, %rd45;
	mov.b64 	{%b0,%b1}, %rd43;
	mov.b64 	{%b2,%b3}, %rd42;
	sub.cc.u32 	%r0, %a0, %b0;
	subc.cc.u32 	%r1, %a1, %b1;
	subc.cc.u32 	%r2, %a2, %b2;
	subc.u32 	%r3, %a3, %b3;
	mov.b64 	%rd46, {%r0,%r1};
	mov.b64 	%rd47, {%r2,%r3};
	}
	xor.b32  	%r36, %r25, -2147483648;
	selp.b64 	%rd73, %rd42, %rd47, %p7;
	selp.b64 	%rd14, %rd43, %rd46, %p7;
	selp.b32 	%r17, %r25, %r36, %p7;
	clz.b64 	%r37, %rd73;
	cvt.u64.u32 	%rd15, %r37;
	setp.eq.s32 	%p8, %r37, 0;
	@%p8 bra 	$L__BB6_8;
	cvt.u32.u64 	%r38, %rd15;
	and.b32  	%r39, %r38, 63;
	shl.b64 	%rd48, %rd73, %r39;
	shr.u64 	%rd49, %rd14, 1;
	not.b32 	%r40, %r38;
	and.b32  	%r41, %r40, 63;
	shr.u64 	%rd50, %rd49, %r41;
	or.b64  	%rd73, %rd48, %rd50;
$L__BB6_8:
	mov.b64 	%rd51, -3958705157555305931;
	{
	.reg .u32 %r0, %r1, %r2, %r3, %alo, %ahi, %blo, %bhi;
	mov.b64 	{%alo,%ahi}, %rd73;
	mov.b64 	{%blo,%bhi}, %rd51;
	mul.lo.u32 	%r0, %alo, %blo;
	mul.hi.u32 	%r1, %alo, %blo;
	mad.lo.cc.u32 	%r1, %alo, %bhi, %r1;
	madc.hi.u32 	%r2, %alo, %bhi, 0;
	mad.lo.cc.u32 	%r1, %ahi, %blo, %r1;
	madc.hi.cc.u32 	%r2, %ahi, %blo, %r2;
	madc.hi.u32 	%r3, %ahi, %bhi, 0;
	mad.lo.cc.u32 	%r2, %ahi, %bhi, %r2;
	addc.u32 	%r3, %r3, 0;
	mov.b64 	%rd52, {%r0,%r1};
	mov.b64 	%rd53, {%r2,%r3};
	}
	setp.gt.s64 	%p9, %rd53, 0;
	{
	.reg .u32 %r0, %r1, %r2, %r3, %a0, %a1, %a2, %a3, %b0, %b1, %b2, %b3;
	mov.b64 	{%a0,%a1}, %rd52;
	mov.b64 	{%a2,%a3}, %rd53;
	mov.b64 	{%b0,%b1}, %rd52;
	mov.b64 	{%b2,%b3}, %rd53;
	add.cc.u32 	%r0, %a0, %b0;
	addc.cc.u32 	%r1, %a1, %b1;
	addc.cc.u32 	%r2, %a2, %b2;
	addc.u32 	%r3, %a3, %b3;
	mov.b64 	%rd54, {%r0,%r1};
	mov.b64 	%rd55, {%r2,%r3};
	}
	selp.b64 	%rd56, %rd55, %rd53, %p9;
	selp.s64 	%rd57, -1, 0, %p9;
	sub.s64 	%rd58, %rd57, %rd15;
	cvt.u64.u32 	%rd59, %r17;
	shl.b64 	%rd60, %rd59, 32;
	add.s64 	%rd61, %rd56, 1;
	shr.u64 	%rd62, %rd61, 10;
	add.s64 	%rd63, %rd62, 1;
	shr.u64 	%rd64, %rd63, 1;
	shl.b64 	%rd65, %rd58, 52;
	add.s64 	%rd66, %rd65, %rd64;
	add.s64 	%rd67, %rd66, 4602678819172646912;
	or.b64  	%rd68, %rd67, %rd60;
	mov.b64 	%fd4, %rd68;
$L__BB6_9:
	st.param.f64 	[func_retval0], %fd4;
	st.param.b32 	[func_retval0+8], %r46;
	ret;

}


// ===== COMPILED SASS (sm_100) =====

	.target	sm_100

	.elftype	@"ET_EXEC"


//--------------------- .note.nv.tkinfo           --------------------------
	.section	.note.nv.tkinfo,"",@"SHT_NOTE"
	.sectionflags	@"SHF_NOTE_NV_TKINFO"
	.tkinfo
        /*0018*/ 	.word	0x00000002
        /*0030*/ 	.string	""
        /*0030*/ 	.string	"ptxas"
        /*0030*/ 	.string	"Cuda compilation tools, release 13.0, V13.0.88"
        /*0030*/ 	.string	"Build cuda_13.0.r13.0/compiler.36424714_0"
        /*0030*/ 	.string	"-arch sm_100 -m 64 "



//--------------------- .note.nv.cuinfo           --------------------------
	.section	.note.nv.cuinfo,"",@"SHT_NOTE"
	.sectionflags	@"SHF_NOTE_NV_CUINFO"
        /*0018*/ 	.short	0x0002
        /*001a*/ 	.short	0x0064
        /*001c*/ 	.short	0x0082
	.zero		2


//--------------------- .nv.info                  --------------------------
	.section	.nv.info,"",@"SHT_CUDA_INFO"
	.align	4


	//----- nvinfo : EIATTR_REGCOUNT
	.align		4
        /*0000*/ 	.byte	0x04, 0x2f
        /*0002*/ 	.short	(.L_3 - .L_2)
	.align		4
.L_2:
        /*0004*/ 	.word	index@(_Z21complex_pointwise_mulPK7double2S1_PS_i)
        /*0008*/ 	.word	0x00000016


	//----- nvinfo : EIATTR_FRAME_SIZE
	.align		4
.L_3:
        /*000c*/ 	.byte	0x04, 0x11
        /*000e*/ 	.short	(.L_5 - .L_4)
	.align		4
.L_4:
        /*0010*/ 	.word	index@(_Z21complex_pointwise_mulPK7double2S1_PS_i)
        /*0014*/ 	.word	0x00000000


	//----- nvinfo : EIATTR_REGCOUNT
	.align		4
.L_5:
        /*0018*/ 	.byte	0x04, 0x2f
        /*001a*/ 	.short	(.L_7 - .L_6)
	.align		4
.L_6:
        /*001c*/ 	.word	index@(_Z28vector_subtract_complex_realPK7double2PKdPS_i)
        /*0020*/ 	.word	0x0000000e


	//----- nvinfo : EIATTR_FRAME_SIZE
	.align		4
.L_7:
        /*0024*/ 	.byte	0x04, 0x11
        /*0026*/ 	.short	(.L_9 - .L_8)
	.align		4
.L_8:
        /*0028*/ 	.word	index@(_Z28vector_subtract_complex_realPK7double2PKdPS_i)
        /*002c*/ 	.word	0x00000000


	//----- nvinfo : EIATTR_REGCOUNT
	.align		4
.L_9:
        /*0030*/ 	.byte	0x04, 0x2f
        /*0032*/ 	.short	(.L_11 - .L_10)
	.align		4
.L_10:
        /*0034*/ 	.word	index@(_Z30vector_scalar_add_complex_realPK7double2dPS_ii)
        /*0038*/ 	.word	0x0000000c


	//----- nvinfo : EIATTR_FRAME_SIZE
	.align		4
.L_11:
        /*003c*/ 	.byte	0x04, 0x11
        /*003e*/ 	.short	(.L_13 - .L_12)
	.align		4
.L_12:
        /*0040*/ 	.word	index@(_Z30vector_scalar_add_complex_realPK7double2dPS_ii)
        /*0044*/ 	.word	0x00000000


	//----- nvinfo : EIATTR_REGCOUNT
	.align		4
.L_13:
        /*0048*/ 	.byte	0x04, 0x2f
        /*004a*/ 	.short	(.L_15 - .L_14)
	.align		4
.L_14:
        /*004c*/ 	.word	index@(_Z17cotangent_complexPK7double2PS_i)
        /*0050*/ 	.word	0x00000026


	//----- nvinfo : EIATTR_FRAME_SIZE
	.align		4
.L_15:
        /*0054*/ 	.byte	0x04, 0x11
        /*0056*/ 	.short	(.L_17 - .L_16)
	.align		4
.L_16:
        /*0058*/ 	.word	index@($_Z17cotangent_complexPK7double2PS_i$__internal_trig_reduction_slowpathd)
        /*005c*/ 	.word	0x00000028


	//----- nvinfo : EIATTR_FRAME_SIZE
	.align		4
.L_17:
        /*0060*/ 	.byte	0x04, 0x11
        /*0062*/ 	.short	(.L_19 - .L_18)
	.align		4
.L_18:
        /*0064*/ 	.word	index@($__internal_1_$__cuda_sm20_div_rn_f64_full)
        /*0068*/ 	.word	0x00000028


	//----- nvinfo : EIATTR_FRAME_SIZE
	.align		4
.L_19:
        /*006c*/ 	.byte	0x04, 0x11
        /*006e*/ 	.short	(.L_21 - .L_20)
	.align		4
.L_20:
        /*0070*/ 	.word	index@($__internal_0_$__cuda_sm20_dblrcp_rn_slowpath_v3)
        /*0074*/ 	.word	0x00000028


	//----- nvinfo : EIATTR_FRAME_SIZE
	.align		4
.L_21:
        /*0078*/ 	.byte	0x04, 0x11
        /*007a*/ 	.short	(.L_23 - .L_22)
	.align		4
.L_22:
        /*007c*/ 	.word	index@(_Z17cotangent_complexPK7double2PS_i)
        /*0080*/ 	.word	0x00000028


	//----- nvinfo : EIATTR_REGCOUNT
	.align		4
.L_23:
        /*0084*/ 	.byte	0x04, 0x2f
        /*0086*/ 	.short	(.L_25 - .L_24)
	.align		4
.L_24:
        /*0088*/ 	.word	index@(_Z15real_to_complexPKdP7double2i)
        /*008c*/ 	.word	0x0000000e


	//----- nvinfo : EIATTR_FRAME_SIZE
	.align		4
.L_25:
        /*0090*/ 	.byte	0x04, 0x11
        /*0092*/ 	.short	(.L_27 - .L_26)
	.align		4
.L_26:
        /*0094*/ 	.word	index@(_Z15real_to_complexPKdP7double2i)
        /*0098*/ 	.word	0x00000000


	//----- nvinfo : EIATTR_REGCOUNT
	.align		4
.L_27:
        /*009c*/ 	.byte	0x04, 0x2f
        /*009e*/ 	.short	(.L_29 - .L_28)
	.align		4
.L_28:
        /*00a0*/ 	.word	index@(_Z15complex_to_realPK7double2Pdi)
        /*00a4*/ 	.word	0x0000000a


	//----- nvinfo : EIATTR_FRAME_SIZE
	.align		4
.L_29:
        /*00a8*/ 	.byte	0x04, 0x11
        /*00aa*/ 	.short	(.L_31 - .L_30)
	.align		4
.L_30:
        /*00ac*/ 	.word	index@(_Z15complex_to_realPK7double2Pdi)
        /*00b0*/ 	.word	0x00000000


	//----- nvinfo : EIATTR_MIN_STACK_SIZE
	.align		4
.L_31:
        /*00b4*/ 	.byte	0x04, 0x12
        /*00b6*/ 	.short	(.L_33 - .L_32)
	.align		4
.L_32:
        /*00b8*/ 	.word	index@(_Z15complex_to_realPK7double2Pdi)
        /*00bc*/ 	.word	0x00000000


	//----- nvinfo : EIATTR_MIN_STACK_SIZE
	.align		4
.L_33:
        /*00c0*/ 	.byte	0x04, 0x12
        /*00c2*/ 	.short	(.L_35 - .L_34)
	.align		4
.L_34:
        /*00c4*/ 	.word	index@(_Z15real_to_complexPKdP7double2i)
        /*00c8*/ 	.word	0x00000000


	//----- nvinfo : EIATTR_MIN_STACK_SIZE
	.align		4
.L_35:
        /*00cc*/ 	.byte	0x04, 0x12
        /*00ce*/ 	.short	(.L_37 - .L_36)
	.align		4
.L_36:
        /*00d0*/ 	.word	index@(_Z17cotangent_complexPK7double2PS_i)
        /*00d4*/ 	.word	0x00000028


	//----- nvinfo : EIATTR_MIN_STACK_SIZE
	.align		4
.L_37:
        /*00d8*/ 	.byte	0x04, 0x12
        /*00da*/ 	.short	(.L_39 - .L_38)
	.align		4
.L_38:
        /*00dc*/ 	.word	index@(_Z30vector_scalar_add_complex_realPK7double2dPS_ii)
        /*00e0*/ 	.word	0x00000000


	//----- nvinfo : EIATTR_MIN_STACK_SIZE
	.align		4
.L_39:
        /*00e4*/ 	.byte	0x04, 0x12
        /*00e6*/ 	.short	(.L_41 - .L_40)
	.align		4
.L_40:
        /*00e8*/ 	.word	index@(_Z28vector_subtract_complex_realPK7double2PKdPS_i)
        /*00ec*/ 	.word	0x00000000


	//----- nvinfo : EIATTR_MIN_STACK_SIZE
	.align		4
.L_41:
        /*00f0*/ 	.byte	0x04, 0x12
        /*00f2*/ 	.short	(.L_43 - .L_42)
	.align		4
.L_42:
        /*00f4*/ 	.word	index@(_Z21complex_pointwise_mulPK7double2S1_PS_i)
        /*00f8*/ 	.word	0x00000000
.L_43:


//--------------------- .nv.compat                --------------------------
	.section	.nv.compat,"",@"SHT_CUDA_COMPAT_INFO"
	.align	4
        /*0000*/ 	.byte	0x02, 0x09, 0x00, 0x00, 0x02, 0x02, 0x01, 0x00, 0x02, 0x05, 0x05, 0x00, 0x03, 0x07, 0x01, 0x01
        /*0010*/ 	.byte	0x02, 0x03, 0x00, 0x00, 0x02, 0x06, 0x01, 0x00, 0x04, 0x0b, 0x08, 0x00, 0x01, 0x00, 0x00, 0x00
        /*0020*/ 	.byte	0x00, 0x00, 0x00, 0x00


//--------------------- .nv.info._Z15complex_to_realPK7double2Pdi --------------------------
	.section	.nv.info._Z15complex_to_realPK7double2Pdi,"",@"SHT_CUDA_INFO"
	.sectionflags	@""
	.align	4


	//----- nvinfo : EIATTR_CUDA_API_VERSION
	.align		4
        /*0000*/ 	.byte	0x04, 0x37
        /*0002*/ 	.short	(.L_45 - .L_44)
.L_44:
        /*0004*/ 	.word	0x00000082


	//----- nvinfo : EIATTR_KPARAM_INFO
	.align		4
.L_45:
        /*0008*/ 	.byte	0x04, 0x17
        /*000a*/ 	.short	(.L_47 - .L_46)
.L_46:
        /*000c*/ 	.word	0x00000000
        /*0010*/ 	.short	0x0002
        /*0012*/ 	.short	0x0010
        /*0014*/ 	.byte	0x00, 0xf0, 0x11, 0x00


	//----- nvinfo : EIATTR_KPARAM_INFO
	.align		4
.L_47:
        /*0018*/ 	.byte	0x04, 0x17
        /*001a*/ 	.short	(.L_49 - .L_48)
.L_48:
        /*001c*/ 	.word	0x00000000
        /*0020*/ 	.short	0x0001
        /*0022*/ 	.short	0x0008
        /*0024*/ 	.byte	0x00, 0xf5, 0x21, 0x00


	//----- nvinfo : EIATTR_KPARAM_INFO
	.align		4
.L_49:
        /*0028*/ 	.byte	0x04, 0x17
        /*002a*/ 	.short	(.L_51 - .L_50)
.L_50:
        /*002c*/ 	.word	0x00000000
        /*0030*/ 	.short	0x0000
        /*0032*/ 	.short	0x0000
        /*0034*/ 	.byte	0x00, 0xf5, 0x21, 0x00


	//----- nvinfo : EIATTR_SPARSE_MMA_MASK
	.align		4
.L_51:
        /*0038*/ 	.byte	0x03, 0x50
        /*003a*/ 	.short	0x0000


	//----- nvinfo : EIATTR_MAXREG_COUNT
	.align		4
        /*003c*/ 	.byte	0x03, 0x1b
        /*003e*/ 	.short	0x00ff


	//----- nvinfo : EIATTR_MERCURY_ISA_VERSION
	.align		4
        /*0040*/ 	.byte	0x03, 0x5f
        /*0042*/ 	.short	0x0101


	//----- nvinfo : EIATTR_VRC_CTA_INIT_COUNT
	.align		4
        /*0044*/ 	.byte	0x02, 0x4a
	.zero		1
	.zero		1


	//----- nvinfo : EIATTR_EXIT_INSTR_OFFSETS
	.align		4
        /*0048*/ 	.byte	0x04, 0x1c
        /*004a*/ 	.short	(.L_53 - .L_52)


	//   ....[0]....
.L_52:
        /*004c*/ 	.word	0x00000070


	//   ....[1]....
        /*0050*/ 	.word	0x000000f0


	//----- nvinfo : EIATTR_CBANK_PARAM_SIZE
	.align		4
.L_53:
        /*0054*/ 	.byte	0x03, 0x19
        /*0056*/ 	.short	0x0014


	//----- nvinfo : EIATTR_PARAM_CBANK
	.align		4
        /*0058*/ 	.byte	0x04, 0x0a
        /*005a*/ 	.short	(.L_55 - .L_54)
	.align		4
.L_54:
        /*005c*/ 	.word	index@(.nv.constant0._Z15complex_to_realPK7double2Pdi)
        /*0060*/ 	.short	0x0380
        /*0062*/ 	.short	0x0014


	//----- nvinfo : EIATTR_SW_WAR
	.align		4
.L_55:
        /*0064*/ 	.byte	0x04, 0x36
        /*0066*/ 	.short	(.L_57 - .L_56)
.L_56:
        /*0068*/ 	.word	0x00000008
.L_57:


//--------------------- .nv.info._Z15real_to_complexPKdP7double2i --------------------------
	.section	.nv.info._Z15real_to_complexPKdP7double2i,"",@"SHT_CUDA_INFO"
	.sectionflags	@""
	.align	4


	//----- nvinfo : EIATTR_CUDA_API_VERSION
	.align		4
        /*0000*/ 	.byte	0x04, 0x37
        /*0002*/ 	.short	(.L_59 - .L_58)
.L_58:
        /*0004*/ 	.word	0x00000082


	//----- nvinfo : EIATTR_KPARAM_INFO
	.align		4
.L_59:
        /*0008*/ 	.byte	0x04, 0x17
        /*000a*/ 	.short	(.L_61 - .L_60)
.L_60:
        /*000c*/ 	.word	0x00000000
        /*0010*/ 	.short	0x0002
        /*0012*/ 	.short	0x0010
        /*0014*/ 	.byte	0x00, 0xf0, 0x11, 0x00


	//----- nvinfo : EIATTR_KPARAM_INFO
	.align		4
.L_61:
        /*0018*/ 	.byte	0x04, 0x17
        /*001a*/ 	.short	(.L_63 - .L_62)
.L_62:
        /*001c*/ 	.word	0x00000000
        /*0020*/ 	.short	0x0001
        /*0022*/ 	.short	0x0008
        /*0024*/ 	.byte	0x00, 0xf5, 0x21, 0x00


	//----- nvinfo : EIATTR_KPARAM_INFO
	.align		4
.L_63:
        /*0028*/ 	.byte	0x04, 0x17
        /*002a*/ 	.short	(.L_65 - .L_64)
.L_64:
        /*002c*/ 	.word	0x00000000
        /*0030*/ 	.short	0x0000
        /*0032*/ 	.short	0x0000
        /*0034*/ 	.byte	0x00, 0xf5, 0x21, 0x00


	//----- nvinfo : EIATTR_SPARSE_MMA_MASK
	.align		4
.L_65:
        /*0038*/ 	.byte	0x03, 0x50
        /*003a*/ 	.short	0x0000


	//----- nvinfo : EIATTR_MAXREG_COUNT
	.align		4
        /*003c*/ 	.byte	0x03, 0x1b
        /*003e*/ 	.short	0x00ff


	//----- nvinfo : EIATTR_MERCURY_ISA_VERSION
	.align		4
        /*0040*/ 	.byte	0x03, 0x5f
        /*0042*/ 	.short	0x0101


	//----- nvinfo : EIATTR_VRC_CTA_INIT_COUNT
	.align		4
        /*0044*/ 	.byte	0x02, 0x4a
	.zero		1
	.zero		1


	//----- nvinfo : EIATTR_EXIT_INSTR_OFFSETS
	.align		4
        /*0048*/ 	.byte	0x04, 0x1c
        /*004a*/ 	.short	(.L_67 - .L_66)


	//   ....[0]....
.L_66:
        /*004c*/ 	.word	0x00000070


	//   ....[1]....
        /*0050*/ 	.word	0x00000100


	//----- nvinfo : EIATTR_CBANK_PARAM_SIZE
	.align		4
.L_67:
        /*0054*/ 	.byte	0x03, 0x19
        /*0056*/ 	.short	0x0014


	//----- nvinfo : EIATTR_PARAM_CBANK
	.align		4
        /*0058*/ 	.byte	0x04, 0x0a
        /*005a*/ 	.short	(.L_69 - .L_68)
	.align		4
.L_68:
        /*005c*/ 	.word	index@(.nv.constant0._Z15real_to_complexPKdP7double2i)
        /*0060*/ 	.short	0x0380
        /*0062*/ 	.short	0x0014


	//----- nvinfo : EIATTR_SW_WAR
	.align		4
.L_69:
        /*0064*/ 	.byte	0x04, 0x36
        /*0066*/ 	.short	(.L_71 - .L_70)
.L_70:
        /*0068*/ 	.word	0x00000008
.L_71:


//--------------------- .nv.info._Z17cotangent_complexPK7double2PS_i --------------------------
	.section	.nv.info._Z17cotangent_complexPK7double2PS_i,"",@"SHT_CUDA_INFO"
	.sectionflags	@""
	.align	4


	//----- nvinfo : EIATTR_CUDA_API_VERSION
	.align		4
        /*0000*/ 	.byte	0x04, 0x37
        /*0002*/ 	.short	(.L_73 - .L_72)
.L_72:
        /*0004*/ 	.word	0x00000082


	//----- nvinfo : EIATTR_KPARAM_INFO
	.align		4
.L_73:
        /*0008*/ 	.byte	0x04, 0x17
        /*000a*/ 	.short	(.L_75 - .L_74)
.L_74:
        /*000c*/ 	.word	0x00000000
        /*0010*/ 	.short	0x0002
        /*0012*/ 	.short	0x0010
        /*0014*/ 	.byte	0x00, 0xf0, 0x11, 0x00


	//----- nvinfo : EIATTR_KPARAM_INFO
	.align		4
.L_75:
        /*0018*/ 	.byte	0x04, 0x17
        /*001a*/ 	.short	(.L_77 - .L_76)
.L_76:
        /*001c*/ 	.word	0x00000000
        /*0020*/ 	.short	0x0001
        /*0022*/ 	.short	0x0008
        /*0024*/ 	.byte	0x00, 0xf5, 0x21, 0x00


	//----- nvinfo : EIATTR_KPARAM_INFO
	.align		4
.L_77:
        /*0028*/ 	.byte	0x04, 0x17
        /*002a*/ 	.short	(.L_79 - .L_78)
.L_78:
        /*002c*/ 	.word	0x00000000
        /*0030*/ 	.short	0x0000
        /*0032*/ 	.short	0x0000
        /*0034*/ 	.byte	0x00, 0xf5, 0x21, 0x00


	//----- nvinfo : EIATTR_SPARSE_MMA_MASK
	.align		4
.L_79:
        /*0038*/ 	.byte	0x03, 0x50
        /*003a*/ 	.short	0x0000


	//----- nvinfo : EIATTR_MAXREG_COUNT
	.align		4
        /*003c*/ 	.byte	0x03, 0x1b
        /*003e*/ 	.short	0x00ff


	//----- nvinfo : EIATTR_MERCURY_ISA_VERSION
	.align		4
        /*0040*/ 	.byte	0x03, 0x5f
        /*0042*/ 	.short	0x0101


	//----- nvinfo : EIATTR_VRC_CTA_INIT_COUNT
	.align		4
        /*0044*/ 	.byte	0x02, 0x4a
	.zero		1
	.zero		1


	//----- nvinfo : EIATTR_EXIT_INSTR_OFFSETS
	.align		4
        /*0048*/ 	.byte	0x04, 0x1c
        /*004a*/ 	.short	(.L_81 - .L_80)


	//   ....[0]....
.L_80:
        /*004c*/ 	.word	0x00000080


	//   ....[1]....
        /*0050*/ 	.word	0x00002950


	//----- nvinfo : EIATTR_CRS_STACK_SIZE
	.align		4
.L_81:
        /*0054*/ 	.byte	0x04, 0x1e
        /*0056*/ 	.short	(.L_83 - .L_82)
.L_82:
        /*0058*/ 	.word	0x00000000


	//----- nvinfo : EIATTR_CBANK_PARAM_SIZE
	.align		4
.L_83:
        /*005c*/ 	.byte	0x03, 0x19
        /*005e*/ 	.short	0x0014


	//----- nvinfo : EIATTR_PARAM_CBANK
	.align		4
        /*0060*/ 	.byte	0x04, 0x0a
        /*0062*/ 	.short	(.L_85 - .L_84)
	.align		4
.L_84:
        /*0064*/ 	.word	index@(.nv.constant0._Z17cotangent_complexPK7double2PS_i)
        /*0068*/ 	.short	0x0380
        /*006a*/ 	.short	0x0014


	//----- nvinfo : EIATTR_SW_WAR
	.align		4
.L_85:
        /*006c*/ 	.byte	0x04, 0x36
        /*006e*/ 	.short	(.L_87 - .L_86)
.L_86:
        /*0070*/ 	.word	0x00000008
.L_87:


//--------------------- .nv.info._Z30vector_scalar_add_complex_realPK7double2dPS_ii --------------------------
	.section	.nv.info._Z30vector_scalar_add_complex_realPK7double2dPS_ii,"",@"SHT_CUDA_INFO"
	.sectionflags	@""
	.align	4


	//----- nvinfo : EIATTR_CUDA_API_VERSION
	.align		4
        /*0000*/ 	.byte	0x04, 0x37
        /*0002*/ 	.short	(.L_89 - .L_88)
.L_88:
        /*0004*/ 	.word	0x00000082


	//----- nvinfo : EIATTR_KPARAM_INFO
	.align		4
.L_89:
        /*0008*/ 	.byte	0x04, 0x17
        /*000a*/ 	.short	(.L_91 - .L_90)
.L_90:
        /*000c*/ 	.word	0x00000000
        /*0010*/ 	.short	0x0004
        /*0012*/ 	.short	0x001c
        /*0014*/ 	.byte	0x00, 0xf0, 0x11, 0x00


	//----- nvinfo : EIATTR_KPARAM_INFO
	.align		4
.L_91:
        /*0018*/ 	.byte	0x04, 0x17
        /*001a*/ 	.short	(.L_93 - .L_92)
.L_92:
        /*001c*/ 	.word	0x00000000
        /*0020*/ 	.short	0x0003
        /*0022*/ 	.short	0x0018
        /*0024*/ 	.byte	0x00, 0xf0, 0x11, 0x00


	//----- nvinfo : EIATTR_KPARAM_INFO
	.align		4
.L_93:
        /*0028*/ 	.byte	0x04, 0x17
        /*002a*/ 	.short	(.L_95 - .L_94)
.L_94:
        /*002c*/ 	.word	0x00000000
        /*0030*/ 	.short	0x0002
        /*0032*/ 	.short	0x0010
        /*0034*/ 	.byte	0x00, 0xf5, 0x21, 0x00


	//----- nvinfo : EIATTR_KPARAM_INFO
	.align		4
.L_95:
        /*0038*/ 	.byte	0x04, 0x17
        /*003a*/ 	.short	(.L_97 - .L_96)
.L_96:
        /*003c*/ 	.word	0x00000000
        /*0040*/ 	.short	0x0001
        /*0042*/ 	.short	0x0008
        /*0044*/ 	.byte	0x00, 0xf0, 0x21, 0x00


	//----- nvinfo : EIATTR_KPARAM_INFO
	.align		4
.L_97:
        /*0048*/ 	.byte	0x04, 0x17
        /*004a*/ 	.short	(.L_99 - .L_98)
.L_98:
        /*004c*/ 	.word	0x00000000
        /*0050*/ 	.short	0x0000
        /*0052*/ 	.short	0x0000
        /*0054*/ 	.byte	0x00, 0xf5, 0x21, 0x00


	//----- nvinfo : EIATTR_SPARSE_MMA_MASK
	.align		4
.L_99:
        /*0058*/ 	.byte	0x03, 0x50
        /*005a*/ 	.short	0x0000


	//----- nvinfo : EIATTR_MAXREG_COUNT
	.align		4
        /*005c*/ 	.byte	0x03, 0x1b
        /*005e*/ 	.short	0x00ff


	//----- nvinfo : EIATTR_MERCURY_ISA_VERSION
	.align		4
        /*0060*/ 	.byte	0x03, 0x5f
        /*0062*/ 	.short	0x0101


	//----- nvinfo : EIATTR_VRC_CTA_INIT_COUNT
	.align		4
        /*0064*/ 	.byte	0x02, 0x4a
	.zero		1
	.zero		1


	//----- nvinfo : EIATTR_EXIT_INSTR_OFFSETS
	.align		4
        /*0068*/ 	.byte	0x04, 0x1c
        /*006a*/ 	.short	(.L_101 - .L_100)


	//   ....[0]....
.L_100:
        /*006c*/ 	.word	0x00000070


	//   ....[1]....
        /*0070*/ 	.word	0x00000130


	//----- nvinfo : EIATTR_CBANK_PARAM_SIZE
	.align		4
.L_101:
        /*0074*/ 	.byte	0x03, 0x19
        /*0076*/ 	.short	0x0020


	//----- nvinfo : EIATTR_PARAM_CBANK
	.align		4
        /*0078*/ 	.byte	0x04, 0x0a
        /*007a*/ 	.short	(.L_103 - .L_102)
	.align		4
.L_102:
        /*007c*/ 	.word	index@(.nv.constant0._Z30vector_scalar_add_complex_realPK7double2dPS_ii)
        /*0080*/ 	.short	0x0380
        /*0082*/ 	.short	0x0020


	//----- nvinfo : EIATTR_SW_WAR
	.align		4
.L_103:
        /*0084*/ 	.byte	0x04, 0x36
        /*0086*/ 	.short	(.L_105 - .L_104)
.L_104:
        /*0088*/ 	.word	0x00000008
.L_105:


//--------------------- .nv.info._Z28vector_subtract_complex_realPK7double2PKdPS_i --------------------------
	.section	.nv.info._Z28vector_subtract_complex_realPK7double2PKdPS_i,"",@"SHT_CUDA_INFO"
	.sectionflags	@""
	.align	4


	//----- nvinfo : EIATTR_CUDA_API_VERSION
	.align		4
        /*0000*/ 	.byte	0x04, 0x37
        /*0002*/ 	.short	(.L_107 - .L_106)
.L_106:
        /*0004*/ 	.word	0x00000082


	//----- nvinfo : EIATTR_KPARAM_INFO
	.align		4
.L_107:
        /*0008*/ 	.byte	0x04, 0x17
        /*000a*/ 	.short	(.L_109 - .L_108)
.L_108:
        /*000c*/ 	.word	0x00000000
        /*0010*/ 	.short	0x0003
        /*0012*/ 	.short	0x0018
        /*0014*/ 	.byte	0x00, 0xf0, 0x11, 0x00


	//----- nvinfo : EIATTR_KPARAM_INFO
	.align		4
.L_109:
        /*0018*/ 	.byte	0x04, 0x17
        /*001a*/ 	.short	(.L_111 - .L_110)
.L_110:
        /*001c*/ 	.word	0x00000000
        /*0020*/ 	.short	0x0002
        /*0022*/ 	.short	0x0010
        /*0024*/ 	.byte	0x00, 0xf5, 0x21, 0x00


	//----- nvinfo : EIATTR_KPARAM_INFO
	.align		4
.L_111:
        /*0028*/ 	.byte	0x04, 0x17
        /*002a*/ 	.short	(.L_113 - .L_112)
.L_112:
        /*002c*/ 	.word	0x00000000
        /*0030*/ 	.short	0x0001
        /*0032*/ 	.short	0x0008
        /*0034*/ 	.byte	0x00, 0xf5, 0x21, 0x00


	//----- nvinfo : EIATTR_KPARAM_INFO
	.align		4
.L_113:
        /*0038*/ 	.byte	0x04, 0x17
        /*003a*/ 	.short	(.L_115 - .L_114)
.L_114:
        /*003c*/ 	.word	0x00000000
        /*0040*/ 	.short	0x0000
        /*0042*/ 	.short	0x0000
        /*0044*/ 	.byte	0x00, 0xf5, 0x21, 0x00


	//----- nvinfo : EIATTR_SPARSE_MMA_MASK
	.align		4
.L_115:
        /*0048*/ 	.byte	0x03, 0x50
        /*004a*/ 	.short	0x0000


	//----- nvinfo : EIATTR_MAXREG_COUNT
	.align		4
        /*004c*/ 	.byte	0x03, 0x1b
        /*004e*/ 	.short	0x00ff


	//----- nvinfo : EIATTR_MERCURY_ISA_VERSION
	.align		4
        /*0050*/ 	.byte	0x03, 0x5f
        /*0052*/ 	.short	0x0101


	//----- nvinfo : EIATTR_VRC_CTA_INIT_COUNT
	.align		4
        /*0054*/ 	.byte	0x02, 0x4a
	.zero		1
	.zero		1


	//----- nvinfo : EIATTR_EXIT_INSTR_OFFSETS
	.align		4
        /*0058*/ 	.byte	0x04, 0x1c
        /*005a*/ 	.short	(.L_117 - .L_116)


	//   ....[0]....
.L_116:
        /*005c*/ 	.word	0x00000070


	//   ....[1]....
        /*0060*/ 	.word	0x00000130


	//----- nvinfo : EIATTR_CBANK_PARAM_SIZE
	.align		4
.L_117:
        /*0064*/ 	.byte	0x03, 0x19
        /*0066*/ 	.short	0x001c


	//----- nvinfo : EIATTR_PARAM_CBANK
	.align		4
        /*0068*/ 	.byte	0x04, 0x0a
        /*006a*/ 	.short	(.L_119 - .L_118)
	.align		4
.L_118:
        /*006c*/ 	.word	index@(.nv.constant0._Z28vector_subtract_complex_realPK7double2PKdPS_i)
        /*0070*/ 	.short	0x0380
        /*0072*/ 	.short	0x001c


	//----- nvinfo : EIATTR_SW_WAR
	.align		4
.L_119:
        /*0074*/ 	.byte	0x04, 0x36
        /*0076*/ 	.short	(.L_121 - .L_120)
.L_120:
        /*0078*/ 	.word	0x00000008
.L_121:


//--------------------- .nv.info._Z21complex_pointwise_mulPK7double2S1_PS_i --------------------------
	.section	.nv.info._Z21complex_pointwise_mulPK7double2S1_PS_i,"",@"SHT_CUDA_INFO"
	.sectionflags	@""
	.align	4


	//----- nvinfo : EIATTR_CUDA_API_VERSION
	.align		4
        /*0000*/ 	.byte	0x04, 0x37
        /*0002*/ 	.short	(.L_123 - .L_122)
.L_122:
        /*0004*/ 	.word	0x00000082


	//----- nvinfo : EIATTR_KPARAM_INFO
	.align		4
.L_123:
        /*0008*/ 	.byte	0x04, 0x17
        /*000a*/ 	.short	(.L_125 - .L_124)
.L_124:
        /*000c*/ 	.word	0x00000000
        /*0010*/ 	.short	0x0003
        /*0012*/ 	.short	0x0018
        /*0014*/ 	.byte	0x00, 0xf0, 0x11, 0x00


	//----- nvinfo : EIATTR_KPARAM_INFO
	.align		4
.L_125:
        /*0018*/ 	.byte	0x04, 0x17
        /*001a*/ 	.short	(.L_127 - .L_126)
.L_126:
        /*001c*/ 	.word	0x00000000
        /*0020*/ 	.short	0x0002
        /*0022*/ 	.short	0x0010
        /*0024*/ 	.byte	0x00, 0xf5, 0x21, 0x00


	//----- nvinfo : EIATTR_KPARAM_INFO
	.align		4
.L_127:
        /*0028*/ 	.byte	0x04, 0x17
        /*002a*/ 	.short	(.L_129 - .L_128)
.L_128:
        /*002c*/ 	.word	0x00000000
        /*0030*/ 	.short	0x0001
        /*0032*/ 	.short	0x0008
        /*0034*/ 	.byte	0x00, 0xf5, 0x21, 0x00


	//----- nvinfo : EIATTR_KPARAM_INFO
	.align		4
.L_129:
        /*0038*/ 	.byte	0x04, 0x17
        /*003a*/ 	.short	(.L_131 - .L_130)
.L_130:
        /*003c*/ 	.word	0x00000000
        /*0040*/ 	.short	0x0000
        /*0042*/ 	.short	0x0000
        /*0044*/ 	.byte	0x00, 0xf5, 0x21, 0x00


	//----- nvinfo : EIATTR_SPARSE_MMA_MASK
	.align		4
.L_131:
        /*0048*/ 	.byte	0x03, 0x50
        /*004a*/ 	.short	0x0000


	//----- nvinfo : EIATTR_MAXREG_COUNT
	.align		4
        /*004c*/ 	.byte	0x03, 0x1b
        /*004e*/ 	.short	0x00ff


	//----- nvinfo : EIATTR_MERCURY_ISA_VERSION
	.align		4
        /*0050*/ 	.byte	0x03, 0x5f
        /*0052*/ 	.short	0x0101


	//----- nvinfo : EIATTR_VRC_CTA_INIT_COUNT
	.align		4
        /*0054*/ 	.byte	0x02, 0x4a
	.zero		1
	.zero		1


	//----- nvinfo : EIATTR_EXIT_INSTR_OFFSETS
	.align		4
        /*0058*/ 	.byte	0x04, 0x1c
        /*005a*/ 	.short	(.L_133 - .L_132)


	//   ....[0]....
.L_132:
        /*005c*/ 	.word	0x00000070


	//   ....[1]....
        /*0060*/ 	.word	0x00000160


	//----- nvinfo : EIATTR_CBANK_PARAM_SIZE
	.align		4
.L_133:
        /*0064*/ 	.byte	0x03, 0x19
        /*0066*/ 	.short	0x001c


	//----- nvinfo : EIATTR_PARAM_CBANK
	.align		4
        /*0068*/ 	.byte	0x04, 0x0a
        /*006a*/ 	.short	(.L_135 - .L_134)
	.align		4
.L_134:
        /*006c*/ 	.word	index@(.nv.constant0._Z21complex_pointwise_mulPK7double2S1_PS_i)
        /*0070*/ 	.short	0x0380
        /*0072*/ 	.short	0x001c


	//----- nvinfo : EIATTR_SW_WAR
	.align		4
.L_135:
        /*0074*/ 	.byte	0x04, 0x36
        /*0076*/ 	.short	(.L_137 - .L_136)
.L_136:
        /*0078*/ 	.word	0x00000008
.L_137:


//--------------------- .nv.callgraph             --------------------------
	.section	.nv.callgraph,"",@"SHT_CUDA_CALLGRAPH"
	.align	4
	.sectionentsize	8
	.align		4
        /*0000*/ 	.word	0x00000000
	.align		4
        /*0004*/ 	.word	0xffffffff
	.align		4
        /*0008*/ 	.word	0x00000000
	.align		4
        /*000c*/ 	.word	0xfffffffe
	.align		4
        /*0010*/ 	.word	0x00000000
	.align		4
        /*0014*/ 	.word	0xfffffffd
	.align		4
        /*0018*/ 	.word	0x00000000
	.align		4
        /*001c*/ 	.word	0xfffffffc


//--------------------- .nv.constant4             --------------------------
	.section	.nv.constant4,"a",@progbits
	.align	8
	.align		8
.nv.constant4:
        /*0000*/ 	.dword	__cudart_i2opi_d
	.align		8
        /*0008*/ 	.dword	__cudart_sin_cos_coeffs


//--------------------- .text._Z15complex_to_realPK7double2Pdi --------------------------
	.section	.text._Z15complex_to_realPK7double2Pdi,"ax",@progbits
	.align	128
        .global         _Z15complex_to_realPK7double2Pdi
        .type           _Z15complex_to_realPK7double2Pdi,@function
        .size           _Z15complex_to_realPK7double2Pdi,(.L_x_57 - _Z15complex_to_realPK7double2Pdi)
        .other          _Z15complex_to_realPK7double2Pdi,@"STO_CUDA_ENTRY STV_DEFAULT"
_Z15complex_to_realPK7double2Pdi:
.text._Z15complex_to_realPK7double2Pdi:
[----:B------:R-:W-:Y:S01]  /*0000*/  LDC R1, c[0x0][0x37c] ;  /* 0x0000df00ff017b82 */ /* 0x000fe20000000800 */
[----:B------:R-:W0:Y:S07]  /*0010*/  S2R R7, SR_TID.X ;  /* 0x0000000000077919 */ /* 0x000e2e0000002100 */
[----:B------:R-:W0:Y:S01]  /*0020*/  S2UR UR4, SR_CTAID.X ;  /* 0x00000000000479c3 */ /* 0x000e220000002500 */
[----:B------:R-:W1:Y:S07]  /*0030*/  LDCU UR5, c[0x0][0x390] ;  /* 0x00007200ff0577ac */ /* 0x000e6e0008000800 */
[----:B------:R-:W0:Y:S02]  /*0040*/  LDC R0, c[0x0][0x360] ;  /* 0x0000d800ff007b82 */ /* 0x000e240000000800 */
[----:B0-----:R-:W-:-:S05]  /*0050*/  IMAD R7, R0, UR4, R7 ;  /* 0x0000000400077c24 */ /* 0x001fca000f8e0207 */
[----:B-1----:R-:W-:-:S13]  /*0060*/  ISETP.GE.AND P0, PT, R7, UR5, PT ;  /* 0x0000000507007c0c */ /* 0x002fda000bf06270 */
[----:B------:R-:W-:Y:S05]  /*0070*/  @P0 EXIT ;  /* 0x000000000000094d */ /* 0x000fea0003800000 */
[----:B------:R-:W0:Y:S01]  /*0080*/  LDC.64 R2, c[0x0][0x380] ;  /* 0x0000e000ff027b82 */ /* 0x000e220000000a00 */
[----:B------:R-:W1:Y:S07]  /*0090*/  LDCU.64 UR4, c[0x0][0x358] ;  /* 0x00006b00ff0477ac */ /* 0x000e6e0008000a00 */
[----:B------:R-:W2:Y:S01]  /*00a0*/  LDC.64 R4, c[0x0][0x388] ;  /* 0x0000e200ff047b82 */ /* 0x000ea20000000a00 */
[----:B0-----:R-:W-:-:S06]  /*00b0*/  IMAD.WIDE R2, R7, 0x10, R2 ;  /* 0x0000001007027825 */ /* 0x001fcc00078e0202 */
[----:B-1----:R-:W3:Y:S01]  /*00c0*/  LDG.E.64 R2, desc[UR4][R2.64] ;  /* 0x0000000402027981 */ /* 0x002ee2000c1e1b00 */
[----:B--2---:R-:W-:-:S05]  /*00d0*/  IMAD.WIDE R4, R7, 0x8, R4 ;  /* 0x0000000807047825 */ /* 0x004fca00078e0204 */
[----:B---3--:R-:W-:Y:S01]  /*00e0*/  STG.E.64 desc[UR4][R4.64], R2 ;  /* 0x0000000204007986 */ /* 0x008fe2000c101b04 */
[----:B------:R-:W-:Y:S05]  /*00f0*/  EXIT ;  /* 0x000000000000794d */ /* 0x000fea0003800000 */
.L_x_0:
[----:B------:R-:W-:-:S00]  /*0100*/  BRA `(.L_x_0) ;  /* 0xfffffffc00fc7947 */ /* 0x000fc0000383ffff */
[----:B------:R-:W-:-:S00]  /*0110*/  NOP ;  /* 0x0000000000007918 */ /* 0x000fc00000000000 */
        /* <DEDUP_REMOVED lines=14> */
.L_x_57:


//--------------------- .text._Z15real_to_complexPKdP7double2i --------------------------
	.section	.text._Z15real_to_complexPKdP7double2i,"ax",@progbits
	.align	128
        .global         _Z15real_to_complexPKdP7double2i
        .type           _Z15real_to_complexPKdP7double2i,@function
        .size           _Z15real_to_complexPKdP7double2i,(.L_x_58 - _Z15real_to_complexPKdP7double2i)
        .other          _Z15real_to_complexPKdP7double2i,@"STO_CUDA_ENTRY STV_DEFAULT"
_Z15real_to_complexPKdP7double2i:
.text._Z15real_to_complexPKdP7double2i:
        /* <DEDUP_REMOVED lines=11> */
[----:B0-----:R-:W-:-:S05]  /*00b0*/  IMAD.WIDE R2, R11, 0x8, R2 ;  /* 0x000000080b027825 */ /* 0x001fca00078e0202 */
[----:B-1----:R-:W3:Y:S01]  /*00c0*/  LDG.E.64 R4, desc[UR4][R2.64] ;  /* 0x0000000402047981 */ /* 0x002ee2000c1e1b00 */
[----:B------:R-:W-:Y:S01]  /*00d0*/  CS2R R6, SRZ ;  /* 0x0000000000067805 */ /* 0x000fe2000001ff00 */
[----:B--2---:R-:W-:-:S05]  /*00e0*/  IMAD.WIDE R8, R11, 0x10, R8 ;  /* 0x000000100b087825 */ /* 0x004fca00078e0208 */
[----:B---3--:R-:W-:Y:S01]  /*00f0*/  STG.E.128 desc[UR4][R8.64], R4 ;  /* 0x0000000408007986 */ /* 0x008fe2000c101d04 */
[----:B------:R-:W-:Y:S05]  /*0100*/  EXIT ;  /* 0x000000000000794d */ /* 0x000fea0003800000 */
.L_x_1:
        /* <DEDUP_REMOVED lines=15> */
.L_x_58:


//--------------------- .text._Z17cotangent_complexPK7double2PS_i --------------------------
	.section	.text._Z17cotangent_complexPK7double2PS_i,"ax",@progbits
	.align	128
        .global         _Z17cotangent_complexPK7double2PS_i
        .type           _Z17cotangent_complexPK7double2PS_i,@function
        .size           _Z17cotangent_complexPK7double2PS_i,(.L_x_56 - _Z17cotangent_complexPK7double2PS_i)
        .other          _Z17cotangent_complexPK7double2PS_i,@"STO_CUDA_ENTRY STV_DEFAULT"
_Z17cotangent_complexPK7double2PS_i:
.text._Z17cotangent_complexPK7double2PS_i:
[----:B------:R-:W0:Y:S01]  /*0000*/  LDC R1, c[0x0][0x37c] ;  /* 0x0000df00ff017b82 */ /* 0x000e220000000800 */
[----:B------:R-:W1:Y:S07]  /*0010*/  S2R R3, SR_TID.X ;  /* 0x0000000000037919 */ /* 0x000e6e0000002100 */
[----:B------:R-:W1:Y:S01]  /*0020*/  S2UR UR4, SR_CTAID.X ;  /* 0x00000000000479c3 */ /* 0x000e620000002500 */
[----:B------:R-:W2:Y:S01]  /*0030*/  LDCU UR5, c[0x0][0x390] ;  /* 0x00007200ff0577ac */ /* 0x000ea20008000800 */
[----:B0-----:R-:W-:-:S06]  /*0040*/  VIADD R1, R1, 0xffffffd8 ;  /* 0xffffffd801017836 */ /* 0x001fcc0000000000 */
[----:B------:R-:W1:Y:S02]  /*0050*/  LDC R0, c[0x0][0x360] ;  /* 0x0000d800ff007b82 */ /* 0x000e640000000800 */
[----:B-1----:R-:W-:-:S05]  /*0060*/  IMAD R0, R0, UR4, R3 ;  /* 0x0000000400007c24 */ /* 0x002fca000f8e0203 */
[----:B--2---:R-:W-:-:S13]  /*0070*/  ISETP.GE.AND P0, PT, R0, UR5, PT ;  /* 0x0000000500007c0c */ /* 0x004fda000bf06270 */
[----:B------:R-:W-:Y:S05]  /*0080*/  @P0 EXIT ;  /* 0x000000000000094d */ /* 0x000fea0003800000 */
[----:B------:R-:W0:Y:S01]  /*0090*/  LDC.64 R4, c[0x0][0x380] ;  /* 0x0000e000ff047b82 */ /* 0x000e220000000a00 */
[----:B------:R-:W1:Y:S01]  /*00a0*/  LDCU.64 UR4, c[0x0][0x358] ;  /* 0x00006b00ff0477ac */ /* 0x000e620008000a00 */
[----:B0-----:R-:W-:-:S06]  /*00b0*/  IMAD.WIDE R4, R0, 0x10, R4 ;  /* 0x0000001000047825 */ /* 0x001fcc00078e0204 */
[----:B-1----:R-:W2:Y:S01]  /*00c0*/  LDG.E.128 R4, desc[UR4][R4.64] ;  /* 0x0000000404047981 */ /* 0x002ea2000c1e1d00 */
[----:B------:R-:W-:Y:S01]  /*00d0*/  BSSY.RECONVERGENT B0, `(.L_x_2) ;  /* 0x000001f000007945 */ /* 0x000fe20003800200 */
[----:B--2---:R-:W-:-:S14]  /*00e0*/  DSETP.NEU.AND P0, PT, |R4|, +INF , PT ;  /* 0x7ff000000400742a */ /* 0x004fdc0003f0d200 */
[----:B------:R-:W-:Y:S01]  /*00f0*/  @!P0 DMUL R2, RZ, R4 ;  /* 0x00000004ff028228 */ /* 0x000fe20000000000 */
[----:B------:R-:W-:Y:S01]  /*0100*/  @!P0 IMAD.MOV.U32 R20, RZ, RZ, 0x1 ;  /* 0x00000001ff148424 */ /* 0x000fe200078e00ff */
[----:B------:R-:W-:Y:S09]  /*0110*/  @!P0 BRA `(.L_x_3) ;  /* 0x0000000000688947 */ /* 0x000ff20003800000 */
[----:B------:R-:W-:Y:S01]  /*0120*/  UMOV UR6, 0x6dc9c883 ;  /* 0x6dc9c88300067882 */ /* 0x000fe20000000000 */
[----:B------:R-:W-:Y:S01]  /*0130*/  UMOV UR7, 0x3fe45f30 ;  /* 0x3fe45f3000077882 */ /* 0x000fe20000000000 */
[C---:B------:R-:W-:Y:S01]  /*0140*/  DSETP.GE.AND P0, PT, |R4|.reuse, 2.14748364800000000000e+09, PT ;  /* 0x41e000000400742a */ /* 0x040fe20003f06200 */
[----:B------:R-:W-:Y:S01]  /*0150*/  BSSY.RECONVERGENT B1, `(.L_x_4) ;  /* 0x0000015000017945 */ /* 0x000fe20003800200 */
[----:B------:R-:W-:Y:S01]  /*0160*/  DMUL R8, R4, UR6 ;  /* 0x0000000604087c28 */ /* 0x000fe20008000000 */
[----:B------:R-:W-:Y:S01]  /*0170*/  UMOV UR6, 0x54442d18 ;  /* 0x54442d1800067882 */ /* 0x000fe20000000000 */
[----:B------:R-:W-:-:S04]  /*0180*/  UMOV UR7, 0x3ff921fb ;  /* 0x3ff921fb00077882 */ /* 0x000fc80000000000 */
[----:B------:R-:W0:Y:S08]  /*0190*/  F2I.F64 R20, R8 ;  /* 0x0000000800147311 */ /* 0x000e300000301100 */
[----:B0-----:R-:W0:Y:S02]  /*01a0*/  I2F.F64 R2, R20 ;  /* 0x0000001400027312 */ /* 0x001e240000201c00 */
[----:B0-----:R-:W-:Y:S01]  /*01b0*/  DFMA R10, R2, -UR6, R4 ;  /* 0x80000006020a7c2b */ /* 0x001fe20008000004 */
[----:B------:R-:W-:Y:S01]  /*01c0*/  UMOV UR6, 0x33145c00 ;  /* 0x33145c0000067882 */ /* 0x000fe20000000000 */
[----:B------:R-:W-:-:S06]  /*01d0*/  UMOV UR7, 0x3c91a626 ;  /* 0x3c91a62600077882 */ /* 0x000fcc0000000000 */
[----:B------:R-:W-:Y:S01]  /*01e0*/  DFMA R10, R2, -UR6, R10 ;  /* 0x80000006020a7c2b */ /* 0x000fe2000800000a */
[----:B------:R-:W-:Y:S01]  /*01f0*/  UMOV UR6, 0x252049c0 ;  /* 0x252049c000067882 */ /* 0x000fe20000000000 */
[----:B------:R-:W-:-:S06]  /*0200*/  UMOV UR7, 0x397b839a ;  /* 0x397b839a00077882 */ /* 0x000fcc0000000000 */
[----:B------:R-:W-:Y:S01]  /*0210*/  DFMA R2, R2, -UR6, R10 ;  /* 0x8000000602027c2b */ /* 0x000fe2000800000a */
[----:B------:R-:W-:Y:S10]  /*0220*/  @!P0 BRA `(.L_x_5) ;  /* 0x00000000001c8947 */ /* 0x000ff40003800000 */
[----:B------:R-:W-:Y:S01]  /*0230*/  IMAD.MOV.U32 R19, RZ, RZ, R4 ;  /* 0x000000ffff137224 */ /* 0x000fe200078e0004 */
[----:B------:R-:W-:Y:S01]  /*0240*/  MOV R28, 0x270 ;  /* 0x00000270001c7802 */ /* 0x000fe20000000f00 */
[----:B------:R-:W-:-:S07]  /*0250*/  IMAD.MOV.U32 R26, RZ, RZ, R5 ;  /* 0x000000ffff1a7224 */ /* 0x000fce00078e0005 */
[----:B------:R-:W-:Y:S05]  /*0260*/  CALL.REL.NOINC `($_Z17cotangent_complexPK7double2PS_i$__internal_trig_reduction_slowpathd) ;  /* 0x0000002c00d47944 */ /* 0x000fea0003c00000 */
[----:B------:R-:W-:Y:S02]  /*0270*/  IMAD.MOV.U32 R20, RZ, RZ, R12 ;  /* 0x000000ffff147224 */ /* 0x000fe400078e000c */
[----:B------:R-:W-:Y:S02]  /*0280*/  IMAD.MOV.U32 R2, RZ, RZ, R8 ;  /* 0x000000ffff027224 */ /* 0x000fe400078e0008 */
[----:B------:R-:W-:-:S07]  /*0290*/  IMAD.MOV.U32 R3, RZ, RZ, R9 ;  /* 0x000000ffff037224 */ /* 0x000fce00078e0009 */
.L_x_5:
[----:B------:R-:W-:Y:S05]  /*02a0*/  BSYNC.RECONVERGENT B1 ;  /* 0x0000000000017941 */ /* 0x000fea0003800200 */
.L_x_4:
[----:B------:R-:W-:-:S07]  /*02b0*/  VIADD R20, R20, 0x1 ;  /* 0x0000000114147836 */ /* 0x000fce0000000000 */
.L_x_3:
[----:B------:R-:W-:Y:S05]  /*02c0*/  BSYNC.RECONVERGENT B0 ;  /* 0x0000000000007941 */ /* 0x000fea0003800200 */
.L_x_2:
[----:B------:R-:W0:Y:S01]  /*02d0*/  LDCU.64 UR6, c[0x4][0x8] ;  /* 0x01000100ff0677ac */ /* 0x000e220008000a00 */
[----:B------:R-:W-:-:S05]  /*02e0*/  IMAD.SHL.U32 R8, R20, 0x40, RZ ;  /* 0x0000004014087824 */ /* 0x000fca00078e00ff */
[----:B------:R-:W-:-:S04]  /*02f0*/  LOP3.LUT R8, R8, 0x40, RZ, 0xc0, !PT ;  /* 0x0000004008087812 */ /* 0x000fc800078ec0ff */
[----:B0-----:R-:W-:-:S05]  /*0300*/  IADD3 R24, P0, PT, R8, UR6, RZ ;  /* 0x0000000608187c10 */ /* 0x001fca000ff1e0ff */
[----:B------:R-:W-:-:S05]  /*0310*/  IMAD.X R25, RZ, RZ, UR7, P0 ;  /* 0x00000007ff197e24 */ /* 0x000fca00080e06ff */
[----:B------:R-:W2:Y:S04]  /*0320*/  LDG.E.128.CONSTANT R8, desc[UR4][R24.64] ;  /* 0x0000000418087981 */ /* 0x000ea8000c1e9d00 */
[----:B------:R-:W3:Y:S04]  /*0330*/  LDG.E.128.CONSTANT R12, desc[UR4][R24.64+0x10] ;  /* 0x00001004180c7981 */ /* 0x000ee8000c1e9d00 */
[----:B------:R-:W4:Y:S01]  /*0340*/  LDG.E.128.CONSTANT R16, desc[UR4][R24.64+0x20] ;  /* 0x0000200418107981 */ /* 0x000f22000c1e9d00 */
[----:B------:R-:W-:Y:S01]  /*0350*/  LOP3.LUT R21, R20, 0x1, RZ, 0xc0, !PT ;  /* 0x0000000114157812 */ /* 0x000fe200078ec0ff */
[----:B------:R-:W-:Y:S01]  /*0360*/  IMAD.MOV.U32 R26, RZ, RZ, 0x20fd8164 ;  /* 0x20fd8164ff1a7424 */ /* 0x000fe200078e00ff */
[----:B------:R-:W-:Y:S01]  /*0370*/  DMUL R22, R2, R2 ;  /* 0x0000000202167228 */ /* 0x000fe20000000000 */
[----:B------:R-:W-:Y:S01]  /*0380*/  BSSY.RECONVERGENT B0, `(.L_x_6) ;  /* 0x000004d000007945 */ /* 0x000fe20003800200 */
[----:B------:R-:W-:Y:S01]  /*0390*/  ISETP.NE.U32.AND P0, PT, R21, 0x1, PT ;  /* 0x000000011500780c */ /* 0x000fe20003f05070 */
[----:B------:R-:W-:-:S03]  /*03a0*/  IMAD.MOV.U32 R21, RZ, RZ, 0x3da8ff83 ;  /* 0x3da8ff83ff157424 */ /* 0x000fc600078e00ff */
[----:B------:R-:W-:Y:S02]  /*03b0*/  FSEL R26, R26, -8.06006814911005101289e+34, !P0 ;  /* 0xf9785eba1a1a7808 */ /* 0x000fe40004000000 */
[----:B------:R-:W-:Y:S02]  /*03c0*/  FSEL R27, -R21, 0.11223486810922622681, !P0 ;  /* 0x3de5db65151b7808 */ /* 0x000fe40004000100 */
[----:B------:R-:W-:-:S04]  /*03d0*/  LOP3.LUT R21, R7, 0x7fffffff, RZ, 0xc0, !PT ;  /* 0x7fffffff07157812 */ /* 0x000fc800078ec0ff */
[----:B------:R-:W-:Y:S01]  /*03e0*/  ISETP.GT.U32.AND P1, PT, R21, 0x408633ce, PT ;  /* 0x408633ce1500780c */ /* 0x000fe20003f24070 */
[----:B--2---:R-:W-:-:S08]  /*03f0*/  DFMA R8, R22, R26, R8 ;  /* 0x0000001a1608722b */ /* 0x004fd00000000008 */
[----:B------:R-:W-:Y:S01]  /*0400*/  DFMA R8, R22, R8, R10 ;  /* 0x000000081608722b */ /* 0x000fe2000000000a */
[----:B------:R-:W-:Y:S02]  /*0410*/  IMAD.MOV.U32 R10, RZ, RZ, R6 ;  /* 0x000000ffff0a7224 */ /* 0x000fe400078e0006 */
[----:B------:R-:W-:-:S05]  /*0420*/  IMAD.MOV.U32 R11, RZ, RZ, R21 ;  /* 0x000000ffff0b7224 */ /* 0x000fca00078e0015 */
[----:B---3--:R-:W-:-:S08]  /*0430*/  DFMA R8, R22, R8, R12 ;  /* 0x000000081608722b */ /* 0x008fd0000000000c */
[----:B------:R-:W-:-:S08]  /*0440*/  DFMA R8, R22, R8, R14 ;  /* 0x000000081608722b */ /* 0x000fd0000000000e */
[----:B----4-:R-:W-:-:S08]  /*0450*/  DFMA R8, R22, R8, R16 ;  /* 0x000000081608722b */ /* 0x010fd00000000010 */
[----:B------:R-:W-:-:S08]  /*0460*/  DFMA R8, R22, R8, R18 ;  /* 0x000000081608722b */ /* 0x000fd00000000012 */
[----:B------:R-:W-:Y:S02]  /*0470*/  DFMA R2, R8, R2, R2 ;  /* 0x000000020802722b */ /* 0x000fe40000000002 */
[----:B------:R-:W-:-:S10]  /*0480*/  DFMA R8, R22, R8, 1 ;  /* 0x3ff000001608742b */ /* 0x000fd40000000008 */
[----:B------:R-:W-:Y:S02]  /*0490*/  FSEL R8, R8, R2, !P0 ;  /* 0x0000000208087208 */ /* 0x000fe40004000000 */
[----:B------:R-:W-:Y:S02]  /*04a0*/  FSEL R9, R9, R3, !P0 ;  /* 0x0000000309097208 */ /* 0x000fe40004000000 */
[----:B------:R-:W-:-:S04]  /*04b0*/  LOP3.LUT P0, RZ, R20, 0x2, RZ, 0xc0, !PT ;  /* 0x0000000214ff7812 */ /* 0x000fc8000780c0ff */
[----:B------:R-:W-:-:S10]  /*04c0*/  DADD R2, RZ, -R8 ;  /* 0x00000000ff027229 */ /* 0x000fd40000000808 */
[----:B------:R-:W-:Y:S02]  /*04d0*/  FSEL R2, R8, R2, !P0 ;  /* 0x0000000208027208 */ /* 0x000fe40004000000 */
[----:B------:R-:W-:Y:S01]  /*04e0*/  FSEL R3, R9, R3, !P0 ;  /* 0x0000000309037208 */ /* 0x000fe20004000000 */
[----:B------:R-:W-:Y:S06]  /*04f0*/  @P1 BRA `(.L_x_7) ;  /* 0x0000000000c81947 */ /* 0x000fec0003800000 */
[----:B------:R-:W-:Y:S01]  /*0500*/  IMAD.MOV.U32 R8, RZ, RZ, 0x652b82fe ;  /* 0x652b82feff087424 */ /* 0x000fe200078e00ff */
[----:B------:R-:W-:Y:S01]  /*0510*/  UMOV UR6, 0xfefa39ef ;  /* 0xfefa39ef00067882 */ /* 0x000fe20000000000 */
[----:B------:R-:W-:Y:S01]  /*0520*/  IMAD.MOV.U32 R9, RZ, RZ, 0x3ff71547 ;  /* 0x3ff71547ff097424 */ /* 0x000fe200078e00ff */
[----:B------:R-:W-:-:S05]  /*0530*/  UMOV UR7, 0x3fe62e42 ;  /* 0x3fe62e4200077882 */ /* 0x000fca0000000000 */
[----:B------:R-:W-:-:S08]  /*0540*/  DFMA R8, R10, R8, 6.75539944105574400000e+15 ;  /* 0x433800000a08742b */ /* 0x000fd00000000008 */
[----:B------:R-:W-:-:S08]  /*0550*/  DADD R12, R8, -6.75539944105574400000e+15 ;  /* 0xc3380000080c7429 */ /* 0x000fd00000000000 */
[----:B------:R-:W-:Y:S01]  /*0560*/  DFMA R14, R12, -UR6, R10 ;  /* 0x800000060c0e7c2b */ /* 0x000fe2000800000a */
[----:B------:R-:W-:Y:S01]  /*0570*/  UMOV UR6, 0x3b39803f ;  /* 0x3b39803f00067882 */ /* 0x000fe20000000000 */
[----:B------:R-:W-:-:S06]  /*0580*/  UMOV UR7, 0x3c7abc9e ;  /* 0x3c7abc9e00077882 */ /* 0x000fcc0000000000 */
[----:B------:R-:W-:Y:S01]  /*0590*/  DFMA R12, R12, -UR6, R14 ;  /* 0x800000060c0c7c2b */ /* 0x000fe2000800000e */
[----:B------:R-:W-:Y:S01]  /*05a0*/  UMOV UR6, 0x69ce2bdf ;  /* 0x69ce2bdf00067882 */ /* 0x000fe20000000000 */
[----:B------:R-:W-:Y:S01]  /*05b0*/  IMAD.MOV.U32 R14, RZ, RZ, -0x35dec16 ;  /* 0xfca213eaff0e7424 */ /* 0x000fe200078e00ff */
[----:B------:R-:W-:Y:S01]  /*05c0*/  UMOV UR7, 0x3e5ade15 ;  /* 0x3e5ade1500077882 */ /* 0x000fe20000000000 */
[----:B------:R-:W-:-:S06]  /*05d0*/  IMAD.MOV.U32 R15, RZ, RZ, 0x3e928af3 ;  /* 0x3e928af3ff0f7424 */ /* 0x000fcc00078e00ff */
[----:B------:R-:W-:Y:S01]  /*05e0*/  DFMA R14, R12, UR6, R14 ;  /* 0x000000060c0e7c2b */ /* 0x000fe2000800000e */
[----:B------:R-:W-:Y:S01]  /*05f0*/  UMOV UR6, 0x62401315 ;  /* 0x6240131500067882 */ /* 0x000fe20000000000 */
[----:B------:R-:W-:-:S06]  /*0600*/  UMOV UR7, 0x3ec71dee ;  /* 0x3ec71dee00077882 */ /* 0x000fcc0000000000 */
[----:B------:R-:W-:Y:S01]  /*0610*/  DFMA R14, R12, R14, UR6 ;  /* 0x000000060c0e7e2b */ /* 0x000fe2000800000e */
        /* <DEDUP_REMOVED lines=20> */
[----:B------:R-:W-:-:S08]  /*0760*/  DFMA R14, R12, R14, UR6 ;  /* 0x000000060c0e7e2b */ /* 0x000fd0000800000e */
[----:B------:R-:W-:-:S08]  /*0770*/  DFMA R14, R12, R14, 1 ;  /* 0x3ff000000c0e742b */ /* 0x000fd0000000000e */
[----:B------:R-:W-:-:S10]  /*0780*/  DFMA R14, R12, R14, 1 ;  /* 0x3ff000000c0e742b */ /* 0x000fd4000000000e */
[----:B------:R-:W-:-:S04]  /*0790*/  IMAD R8, R8, 0x100000, R15 ;  /* 0x0010000008087824 */ /* 0x000fc800078e020f */
[----:B------:R-:W-:Y:S02]  /*07a0*/  VIADD R15, R8, 0xffe00000 ;  /* 0xffe00000080f7836 */ /* 0x000fe40000000000 */
[----:B------:R-:W-:Y:S02]  /*07b0*/  IMAD.MOV.U32 R8, RZ, RZ, RZ ;  /* 0x000000ffff087224 */ /* 0x000fe400078e00ff */
[----:B------:R-:W0:Y:S04]  /*07c0*/  MUFU.RCP64H R9, R15 ;  /* 0x0000000f00097308 */ /* 0x000e280000001800 */
[----:B0-----:R-:W-:-:S08]  /*07d0*/  DFMA R12, -R14, R8, 1 ;  /* 0x3ff000000e0c742b */ /* 0x001fd00000000108 */
[----:B------:R-:W-:-:S08]  /*07e0*/  DFMA R12, R12, R12, R12 ;  /* 0x0000000c0c0c722b */ /* 0x000fd0000000000c */
[----:B------:R-:W-:-:S08]  /*07f0*/  DFMA R12, R8, R12, R8 ;  /* 0x0000000c080c722b */ /* 0x000fd00000000008 */
[----:B------:R-:W-:Y:S01]  /*0800*/  DFMA R12, R12, 0.0625, R14 ;  /* 0x3fb000000c0c782b */ /* 0x000fe2000000000e */
[----:B------:R-:W-:Y:S10]  /*0810*/  BRA `(.L_x_8) ;  /* 0x00000000000c7947 */ /* 0x000ff40003800000 */
.L_x_7:
[----:B------:R-:W-:-:S06]  /*0820*/  DSETP.GTU.AND P0, PT, R6, +INF , PT ;  /* 0x7ff000000600742a */ /* 0x000fcc0003f0c000 */
[----:B------:R-:W-:Y:S02]  /*0830*/  FSEL R12, R6, RZ, P0 ;  /* 0x000000ff060c7208 */ /* 0x000fe40000000000 */
[----:B------:R-:W-:-:S07]  /*0840*/  FSEL R13, R7, +QNAN , P0 ;  /* 0x7ff00000070d7808 */ /* 0x000fce0000000000 */
.L_x_8:
[----:B------:R-:W-:Y:S05]  /*0850*/  BSYNC.RECONVERGENT B0 ;  /* 0x0000000000007941 */ /* 0x000fea0003800200 */
.L_x_6:
[----:B------:R-:W-:Y:S01]  /*0860*/  DSETP.NEU.AND P0, PT, |R4|, +INF , PT ;  /* 0x7ff000000400742a */ /* 0x000fe20003f0d200 */
[----:B------:R-:W-:Y:S01]  /*0870*/  BSSY.RECONVERGENT B0, `(.L_x_9) ;  /* 0x000001b000007945 */ /* 0x000fe20003800200 */
[----:B------:R-:W-:-:S08]  /*0880*/  DADD R12, R12, R12 ;  /* 0x000000000c0c7229 */ /* 0x000fd0000000000c */
[----:B------:R-:W-:-:S04]  /*0890*/  DMUL R2, R12, R2 ;  /* 0x000000020c027228 */ /* 0x000fc80000000000 */
[----:B------:R-:W-:Y:S01]  /*08a0*/  @!P0 DMUL R8, RZ, R4 ;  /* 0x00000004ff088228 */ /* 0x000fe20000000000 */
[----:B------:R-:W-:Y:S01]  /*08b0*/  @!P0 IMAD.MOV.U32 R20, RZ, RZ, RZ ;  /* 0x000000ffff148224 */ /* 0x000fe200078e00ff */
[----:B------:R-:W-:Y:S09]  /*08c0*/  @!P0 BRA `(.L_x_10) ;  /* 0x0000000000548947 */ /* 0x000ff20003800000 */
[----:B------:R-:W-:Y:S01]  /*08d0*/  UMOV UR6, 0x6dc9c883 ;  /* 0x6dc9c88300067882 */ /* 0x000fe20000000000 */
[----:B------:R-:W-:Y:S01]  /*08e0*/  UMOV UR7, 0x3fe45f30 ;  /* 0x3fe45f3000077882 */ /* 0x000fe20000000000 */
[C---:B------:R-:W-:Y:S02]  /*08f0*/  DSETP.GE.AND P0, PT, |R4|.reuse, 2.14748364800000000000e+09, PT ;  /* 0x41e000000400742a */ /* 0x040fe40003f06200 */
        /* <DEDUP_REMOVED lines=17> */
[----:B------:R-:W-:-:S07]  /*0a10*/  IMAD.MOV.U32 R20, RZ, RZ, R12 ;  /* 0x000000ffff147224 */ /* 0x000fce00078e000c */
.L_x_10:
[----:B------:R-:W-:Y:S05]  /*0a20*/  BSYNC.RECONVERGENT B0 ;  /* 0x0000000000007941 */ /* 0x000fea0003800200 */
.L_x_9:
        /* <DEDUP_REMOVED lines=10> */
[----:B------:R-:W-:Y:S01]  /*0ad0*/  ISETP.GT.U32.AND P1, PT, R21, 0x3fefffff, PT ;  /* 0x3fefffff1500780c */ /* 0x000fe20003f24070 */
[----:B------:R-:W-:Y:S01]  /*0ae0*/  IMAD.MOV.U32 R31, RZ, RZ, 0x3da8ff83 ;  /* 0x3da8ff83ff1f7424 */ /* 0x000fe200078e00ff */
[----:B------:R-:W-:Y:S01]  /*0af0*/  ISETP.NE.U32.AND P0, PT, R22, 0x1, PT ;  /* 0x000000011600780c */ /* 0x000fe20003f05070 */
[----:B------:R-:W-:Y:S01]  /*0b00*/  DMUL R22, R8, R8 ;  /* 0x0000000808167228 */ /* 0x000fe20000000000 */
[----:B------:R-:W-:Y:S02]  /*0b10*/  BSSY.RECONVERGENT B0, `(.L_x_11) ;  /* 0x0000084000007945 */ /* 0x000fe40003800200 */
[----:B------:R-:W-:-:S02]  /*0b20*/  FSEL R30, R30, -8.06006814911005101289e+34, !P0 ;  /* 0xf9785eba1e1e7808 */ /* 0x000fc40004000000 */
[----:B------:R-:W-:-:S06]  /*0b30*/  FSEL R31, -R31, 0.11223486810922622681, !P0 ;  /* 0x3de5db651f1f7808 */ /* 0x000fcc0004000100 */
[----:B--2---:R-:W-:-:S08]  /*0b40*/  DFMA R12, R22, R30, R12 ;  /* 0x0000001e160c722b */ /* 0x004fd0000000000c */
[----:B------:R-:W-:-:S08]  /*0b50*/  DFMA R12, R22, R12, R14 ;  /* 0x0000000c160c722b */ /* 0x000fd0000000000e */
        /* <DEDUP_REMOVED lines=13> */
[----:B------:R-:W-:Y:S01]  /*0c30*/  DMUL R8, R10, R10 ;  /* 0x0000000a0a087228 */ /* 0x000fe20000000000 */
[----:B------:R-:W-:Y:S01]  /*0c40*/  IMAD.MOV.U32 R12, RZ, RZ, 0x61d87def ;  /* 0x61d87defff0c7424 */ /* 0x000fe200078e00ff */
[----:B------:R-:W-:Y:S01]  /*0c50*/  UMOV UR6, 0xab274c53 ;  /* 0xab274c5300067882 */ /* 0x000fe20000000000 */
[----:B------:R-:W-:Y:S01]  /*0c60*/  IMAD.MOV.U32 R13, RZ, RZ, 0x3de611a5 ;  /* 0x3de611a5ff0d7424 */ /* 0x000fe200078e00ff */
[----:B------:R-:W-:-:S05]  /*0c70*/  UMOV UR7, 0x3d6b4c75 ;  /* 0x3d6b4c7500077882 */ /* 0x000fca0000000000 */
        /* <DEDUP_REMOVED lines=16> */
[----:B------:R-:W-:-:S08]  /*0d80*/  DMUL R12, R8, R12 ;  /* 0x0000000c080c7228 */ /* 0x000fd00000000000 */
[----:B------:R-:W-:Y:S01]  /*0d90*/  DFMA R10, R10, R12, R10 ;  /* 0x0000000c0a0a722b */ /* 0x000fe2000000000a */
[----:B------:R-:W-:Y:S10]  /*0da0*/  BRA `(.L_x_13) ;  /* 0x0000000400687947 */ /* 0x000ff40003800000 */
.L_x_12:
[----:B------:R-:W-:Y:S01]  /*0db0*/  IMAD.MOV.U32 R12, RZ, RZ, 0x652b82fe ;  /* 0x652b82feff0c7424 */ /* 0x000fe200078e00ff */
[----:B------:R-:W-:Y:S01]  /*0dc0*/  UMOV UR6, 0xfefa39ef ;  /* 0xfefa39ef00067882 */ /* 0x000fe20000000000 */
[----:B------:R-:W-:Y:S01]  /*0dd0*/  IMAD.MOV.U32 R13, RZ, RZ, 0x3ff71547 ;  /* 0x3ff71547ff0d7424 */ /* 0x000fe200078e00ff */
[----:B------:R-:W-:Y:S01]  /*0de0*/  UMOV UR7, 0x3fe62e42 ;  /* 0x3fe62e4200077882 */ /* 0x000fe20000000000 */
[----:B------:R-:W-:Y:S01]  /*0df0*/  IMAD.MOV.U32 R18, RZ, RZ, RZ ;  /* 0x000000ffff127224 */ /* 0x000fe200078e00ff */
[----:B------:R-:W-:Y:S03]  /*0e00*/  BSSY.RECONVERGENT B1, `(.L_x_14) ;  /* 0x000004e000017945 */ /* 0x000fe60003800200 */
[----:B------:R-:W-:-:S08]  /*0e10*/  DFMA R12, R10, R12, 6.75539944105574400000e+15 ;  /* 0x433800000a0c742b */ /* 0x000fd0000000000c */
[----:B------:R-:W-:Y:S01]  /*0e20*/  DADD R8, R12, -6.75539944105574400000e+15 ;  /* 0xc33800000c087429 */ /* 0x000fe20000000000 */
[----:B------:R-:W-:Y:S02]  /*0e30*/  IMAD.SHL.U32 R13, R21, 0x2, RZ ;  /* 0x00000002150d7824 */ /* 0x000fe400078e00ff */
[----:B------:R-:W-:-:S03]  /*0e40*/  VIADD R12, R12, 0xffffffff ;  /* 0xffffffff0c0c7836 */ /* 0x000fc60000000000 */
[C---:B------:R-:W-:Y:S02]  /*0e50*/  ISETP.GE.U32.AND P0, PT, R13.reuse, 0x7fb3e647, PT ;  /* 0x7fb3e6470d00780c */ /* 0x040fe40003f06070 */
[C---:B------:R-:W-:Y:S01]  /*0e60*/  DFMA R16, R8.reuse, -UR6, R10 ;  /* 0x8000000608107c2b */ /* 0x040fe2000800000a */
[----:B------:R-:W-:Y:S01]  /*0e70*/  UMOV UR6, 0x3b39803f ;  /* 0x3b39803f00067882 */ /* 0x000fe20000000000 */
[----:B------:R-:W-:Y:S01]  /*0e80*/  UMOV UR7, 0x3c7abc9e ;  /* 0x3c7abc9e00077882 */ /* 0x000fe20000000000 */
[----:B------:R-:W-:Y:S02]  /*0e90*/  SEL R12, R12, RZ, P0 ;  /* 0x000000ff0c0c7207 */ /* 0x000fe40000000000 */
[----:B------:R-:W-:Y:S01]  /*0ea0*/  ISETP.NE.AND P1, PT, R13, RZ, PT ;  /* 0x000000ff0d00720c */ /* 0x000fe20003f25270 */
[----:B------:R-:W-:Y:S02]  /*0eb0*/  IMAD.MOV.U32 R13, RZ, RZ, 0x3ff00000 ;  /* 0x3ff00000ff0d7424 */ /* 0x000fe400078e00ff */
[----:B------:R-:W-:Y:S01]  /*0ec0*/  DFMA R8, R8, -UR6, R16 ;  /* 0x8000000608087c2b */ /* 0x000fe20008000010 */
[----:B------:R-:W-:Y:S01]  /*0ed0*/  UMOV UR6, 0x6acd15b6 ;  /* 0x6acd15b600067882 */ /* 0x000fe20000000000 */
[----:B------:R-:W-:Y:S01]  /*0ee0*/  IMAD.MOV.U32 R16, RZ, RZ, -0x7142ec33 ;  /* 0x8ebd13cdff107424 */ /* 0x000fe200078e00ff */
[----:B------:R-:W-:Y:S01]  /*0ef0*/  UMOV UR7, 0x3e21f407 ;  /* 0x3e21f40700077882 */ /* 0x000fe20000000000 */
[----:B------:R-:W-:-:S06]  /*0f00*/  IMAD.MOV.U32 R17, RZ, RZ, 0x3e5af86d ;  /* 0x3e5af86dff117424 */ /* 0x000fcc00078e00ff */
[----:B------:R-:W-:Y:S02]  /*0f10*/  FSEL R8, R6, R8, !P0 ;  /* 0x0000000806087208 */ /* 0x000fe40004000000 */
[----:B------:R-:W-:Y:S02]  /*0f20*/  FSEL R9, R21, R9, !P0 ;  /* 0x0000000915097208 */ /* 0x000fe40004000000 */
[C---:B------:R-:W-:Y:S02]  /*0f30*/  ISETP.NE.AND P0, PT, R12.reuse, 0x400, PT ;  /* 0x000004000c00780c */ /* 0x040fe40003f05270 */
[----:B------:R-:W-:Y:S02]  /*0f40*/  LEA R12, R12, 0x3ff00000, 0x14 ;  /* 0x3ff000000c0c7811 */ /* 0x000fe400078ea0ff */
[----:B------:R-:W-:Y:S01]  /*0f50*/  DFMA R16, R8, UR6, R16 ;  /* 0x0000000608107c2b */ /* 0x000fe20008000010 */
[----:B------:R-:W-:Y:S01]  /*0f60*/  UMOV UR6, 0x92ba033d ;  /* 0x92ba033d00067882 */ /* 0x000fe20000000000 */
[----:B------:R-:W-:Y:S01]  /*0f70*/  UMOV UR7, 0x3e927e50 ;  /* 0x3e927e5000077882 */ /* 0x000fe20000000000 */
[----:B------:R-:W-:Y:S01]  /*0f80*/  SEL R19, R12, 0x7fe00000, P0 ;  /* 0x7fe000000c137807 */ /* 0x000fe20000000000 */
[----:B------:R-:W-:-:S04]  /*0f90*/  IMAD.MOV.U32 R12, RZ, RZ, 0x0 ;  /* 0x00000000ff0c7424 */ /* 0x000fc800078e00ff */
[----:B------:R-:W-:Y:S01]  /*0fa0*/  DFMA R16, R8, R16, UR6 ;  /* 0x0000000608107e2b */ /* 0x000fe20008000010 */
[----:B------:R-:W-:Y:S01]  /*0fb0*/  UMOV UR6, 0x6c5f9da1 ;  /* 0x6c5f9da100067882 */ /* 0x000fe20000000000 */
[----:B------:R-:W-:Y:S01]  /*0fc0*/  UMOV UR7, 0x3ec71dde ;  /* 0x3ec71dde00077882 */ /* 0x000fe20000000000 */
[----:B------:R-:W-:-:S05]  /*0fd0*/  DADD R22, R18, -0.5 ;  /* 0xbfe0000012167429 */ /* 0x000fca0000000000 */
        /* <DEDUP_REMOVED lines=19> */
[----:B------:R-:W-:-:S08]  /*1110*/  DFMA R16, R8, R16, 0.5 ;  /* 0x3fe000000810742b */ /* 0x000fd00000000010 */
[----:B------:R-:W-:-:S08]  /*1120*/  DMUL R16, R8, R16 ;  /* 0x0000001008107228 */ /* 0x000fd00000000000 */
[----:B------:R-:W-:-:S08]  /*1130*/  DFMA R16, R8, R16, R8 ;  /* 0x000000100810722b */ /* 0x000fd00000000008 */
[----:B------:R-:W-:-:S08]  /*1140*/  DFMA R16, R16, R18, R22 ;  /* 0x000000121010722b */ /* 0x000fd00000000016 */
[----:B------:R-:W-:-:S10]  /*1150*/  DADD R8, R16, R16 ;  /* 0x0000000010087229 */ /* 0x000fd40000000010 */
[----:B------:R-:W-:Y:S01]  /*1160*/  FSEL R19, R8, R16, !P0 ;  /* 0x0000001008137208 */ /* 0x000fe20004000000 */
[----:B------:R-:W-:Y:S01]  /*1170*/  IMAD.MOV.U32 R8, RZ, RZ, 0x1 ;  /* 0x00000001ff087424 */ /* 0x000fe200078e00ff */
[----:B------:R-:W-:Y:S02]  /*1180*/  @P1 FSEL R21, R9, R17, !P0 ;  /* 0x0000001109151208 */ /* 0x000fe40004000000 */
[----:B------:R-:W-:Y:S02]  /*1190*/  FSEL R20, R6, R19, !P1 ;  /* 0x0000001306147208 */ /* 0x000fe40004800000 */
[----:B------:R-:W-:-:S04]  /*11a0*/  FSETP.GEU.AND P0, PT, |R21|, 6.5827683646048100446e-37, PT ;  /* 0x036000001500780b */ /* 0x000fc80003f0e200 */
[----:B------:R-:W-:-:S06]  /*11b0*/  DFMA R12, R20, 2, R12 ;  /* 0x40000000140c782b */ /* 0x000fcc000000000c */
[----:B------:R-:W0:Y:S02]  /*11c0*/  MUFU.RCP64H R9, R13 ;  /* 0x0000000d00097308 */ /* 0x000e240000001800 */
[----:B0-----:R-:W-:-:S08]  /*11d0*/  DFMA R16, -R12, R8, 1 ;  /* 0x3ff000000c10742b */ /* 0x001fd00000000108 */
[----:B------:R-:W-:-:S08]  /*11e0*/  DFMA R16, R16, R16, R16 ;  /* 0x000000101010722b */ /* 0x000fd00000000010 */
[----:B------:R-:W-:-:S08]  /*11f0*/  DFMA R16, R8, R16, R8 ;  /* 0x000000100810722b */ /* 0x000fd00000000008 */
[----:B------:R-:W-:-:S08]  /*1200*/  DFMA R8, -R12, R16, 1 ;  /* 0x3ff000000c08742b */ /* 0x000fd00000000110 */
[----:B------:R-:W-:-:S08]  /*1210*/  DFMA R8, R16, R8, R16 ;  /* 0x000000081008722b */ /* 0x000fd00000000010 */
[----:B------:R-:W-:-:S08]  /*1220*/  DMUL R16, R20, R8 ;  /* 0x0000000814107228 */ /* 0x000fd00000000000 */
[----:B------:R-:W-:-:S08]  /*1230*/  DFMA R18, -R12, R16, R20 ;  /* 0x000000100c12722b */ /* 0x000fd00000000114 */
[----:B------:R-:W-:-:S10]  /*1240*/  DFMA R8, R8, R18, R16 ;  /* 0x000000120808722b */ /* 0x000fd40000000010 */
[----:B------:R-:W-:-:S05]  /*1250*/  FFMA R16, RZ, R13, R9 ;  /* 0x0000000dff107223 */ /* 0x000fca0000000009 */
[----:B------:R-:W-:-:S13]  /*1260*/  FSETP.GT.AND P1, PT, |R16|, 1.469367938527859385e-39, PT ;  /* 0x001000001000780b */ /* 0x000fda0003f24200 */
[----:B------:R-:W-:Y:S05]  /*1270*/  @P0 BRA P1, `(.L_x_15) ;  /* 0x0000000000180947 */ /* 0x000fea0000800000 */
[----:B------:R-:W-:Y:S01]  /*1280*/  IMAD.MOV.U32 R24, RZ, RZ, R20 ;  /* 0x000000ffff187224 */ /* 0x000fe200078e0014 */
[----:B------:R-:W-:Y:S01]  /*1290*/  MOV R8, 0x12c0 ;  /* 0x000012c000087802 */ /* 0x000fe20000000f00 */
[----:B------:R-:W-:-:S07]  /*12a0*/  IMAD.MOV.U32 R25, RZ, RZ, R21 ;  /* 0x000000ffff197224 */ /* 0x000fce00078e0015 */
[----:B------:R-:W-:Y:S05]  /*12b0*/  CALL.REL.NOINC `($__internal_1_$__cuda_sm20_div_rn_f64_full) ;  /* 0x0000001800507944 */ /* 0x000fea0003c00000 */
[----:B------:R-:W-:Y:S02]  /*12c0*/  IMAD.MOV.U32 R8, RZ, RZ, R28 ;  /* 0x000000ffff087224 */ /* 0x000fe400078e001c */
[----:B------:R-:W-:-:S07]  /*12d0*/  IMAD.MOV.U32 R9, RZ, RZ, R29 ;  /* 0x000000ffff097224 */ /* 0x000fce00078e001d */
.L_x_15:
[----:B------:R-:W-:Y:S05]  /*12e0*/  BSYNC.RECONVERGENT B1 ;  /* 0x0000000000017941 */ /* 0x000fea0003800200 */
.L_x_14:
[----:B------:R-:W-:Y:S01]  /*12f0*/  DADD R8, R20, R8 ;  /* 0x0000000014087229 */ /* 0x000fe20000000008 */
[----:B------:R-:W-:Y:S01]  /*1300*/  UMOV UR6, 0x8fb9f87e ;  /* 0x8fb9f87e00067882 */ /* 0x000fe20000000000 */
[----:B------:R-:W-:Y:S02]  /*1310*/  UMOV UR7, 0x408633ce ;  /* 0x408633ce00077882 */ /* 0x000fe40000000000 */
[----:B------:R-:W-:-:S06]  /*1320*/  DSETP.GE.AND P0, PT, R10, UR6, PT ;  /* 0x000000060a007e2a */ /* 0x000fcc000bf06000 */
[----:B------:R-:W-:Y:S02]  /*1330*/  FSEL R10, R8, RZ, !P0 ;  /* 0x000000ff080a7208 */ /* 0x000fe40004000000 */
[----:B------:R-:W-:-:S07]  /*1340*/  FSEL R11, R9, +QNAN , !P0 ;  /* 0x7ff00000090b7808 */ /* 0x000fce0004000000 */
.L_x_13:
[----:B------:R-:W-:Y:S05]  /*1350*/  BSYNC.RECONVERGENT B0 ;  /* 0x0000000000007941 */ /* 0x000fea0003800200 */
.L_x_11:
[----:B------:R-:W-:Y:S01]  /*1360*/  LOP3.LUT R23, R5, 0x7fffffff, RZ, 0xc0, !PT ;  /* 0x7fffffff05177812 */ /* 0x000fe200078ec0ff */
[----:B------:R-:W-:Y:S01]  /*1370*/  BSSY.RECONVERGENT B0, `(.L_x_16) ;  /* 0x0000079000007945 */ /* 0x000fe20003800200 */
[----:B------:R-:W-:Y:S01]  /*1380*/  LOP3.LUT R11, R11, 0x80000000, R7, 0xb8, !PT ;  /* 0x800000000b0b7812 */ /* 0x000fe200078eb807 */
[----:B------:R-:W-:Y:S01]  /*1390*/  IMAD.MOV.U32 R22, RZ, RZ, R4 ;  /* 0x000000ffff167224 */ /* 0x000fe200078e0004 */
[----:B------:R-:W-:-:S04]  /*13a0*/  ISETP.GT.U32.AND P0, PT, R23, 0x3fefffff, PT ;  /* 0x3fefffff1700780c */ /* 0x000fc80003f04070 */
[----:B------:R-:W-:-:S09]  /*13b0*/  DMUL R20, R10, -R14 ;  /* 0x8000000e0a147228 */ /* 0x000fd20000000000 */
[----:B------:R-:W-:Y:S05]  /*13c0*/  @P0 BRA `(.L_x_17) ;  /* 0x0000000000600947 */ /* 0x000fea0003800000 */
        /* <DEDUP_REMOVED lines=24> */
.L_x_17:
[----:B------:R-:W-:Y:S01]  /*1550*/  IMAD.MOV.U32 R8, RZ, RZ, 0x652b82fe ;  /* 0x652b82feff087424 */ /* 0x000fe200078e00ff */
[----:B------:R-:W-:Y:S01]  /*1560*/  UMOV UR6, 0xfefa39ef ;  /* 0xfefa39ef00067882 */ /* 0x000fe20000000000 */
[----:B------:R-:W-:Y:S01]  /*1570*/  IMAD.MOV.U32 R9, RZ, RZ, 0x3ff71547 ;  /* 0x3ff71547ff097424 */ /* 0x000fe200078e00ff */
[----:B------:R-:W-:Y:S01]  /*1580*/  UMOV UR7, 0x3fe62e42 ;  /* 0x3fe62e4200077882 */ /* 0x000fe20000000000 */
[----:B------:R-:W-:Y:S01]  /*1590*/  IMAD.MOV.U32 R14, RZ, RZ, -0x7142ec33 ;  /* 0x8ebd13cdff0e7424 */ /* 0x000fe200078e00ff */
[----:B------:R-:W-:Y:S01]  /*15a0*/  BSSY.RECONVERGENT B1, `(.L_x_19) ;  /* 0x000004f000017945 */ /* 0x000fe20003800200 */
[----:B------:R-:W-:Y:S02]  /*15b0*/  IMAD.MOV.U32 R15, RZ, RZ, 0x3e5af86d ;  /* 0x3e5af86dff0f7424 */ /* 0x000fe400078e00ff */
[----:B------:R-:W-:-:S08]  /*15c0*/  DFMA R8, R22, R8, 6.75539944105574400000e+15 ;  /* 0x433800001608742b */ /* 0x000fd00000000008 */
[----:B------:R-:W-:Y:S01]  /*15d0*/  DADD R10, R8, -6.75539944105574400000e+15 ;  /* 0xc3380000080a7429 */ /* 0x000fe20000000000 */
[----:B------:R-:W-:Y:S02]  /*15e0*/  IMAD.SHL.U32 R9, R23, 0x2, RZ ;  /* 0x0000000217097824 */ /* 0x000fe400078e00ff */
[----:B------:R-:W-:-:S03]  /*15f0*/  VIADD R8, R8, 0xffffffff ;  /* 0xffffffff08087836 */ /* 0x000fc60000000000 */
[C---:B------:R-:W-:Y:S02]  /*1600*/  ISETP.GE.U32.AND P0, PT, R9.reuse, 0x7fb3e647, PT ;  /* 0x7fb3e6470900780c */ /* 0x040fe40003f06070 */
[----:B------:R-:W-:Y:S01]  /*1610*/  DFMA R12, R10, -UR6, R22 ;  /* 0x800000060a0c7c2b */ /* 0x000fe20008000016 */
[----:B------:R-:W-:Y:S01]  /*1620*/  UMOV UR6, 0x3b39803f ;  /* 0x3b39803f00067882 */ /* 0x000fe20000000000 */
[----:B------:R-:W-:Y:S01]  /*1630*/  UMOV UR7, 0x3c7abc9e ;  /* 0x3c7abc9e00077882 */ /* 0x000fe20000000000 */
[----:B------:R-:W-:Y:S02]  /*1640*/  SEL R8, R8, RZ, P0 ;  /* 0x000000ff08087207 */ /* 0x000fe40000000000 */
[----:B------:R-:W-:-:S03]  /*1650*/  ISETP.NE.AND P1, PT, R9, RZ, PT ;  /* 0x000000ff0900720c */ /* 0x000fc60003f25270 */
[----:B------:R-:W-:Y:S01]  /*1660*/  DFMA R12, R10, -UR6, R12 ;  /* 0x800000060a0c7c2b */ /* 0x000fe2000800000c */
[----:B------:R-:W-:Y:S01]  /*1670*/  UMOV UR6, 0x6acd15b6 ;  /* 0x6acd15b600067882 */ /* 0x000fe20000000000 */
[----:B------:R-:W-:-:S08]  /*1680*/  UMOV UR7, 0x3e21f407 ;  /* 0x3e21f40700077882 */ /* 0x000fd00000000000 */
        /* <DEDUP_REMOVED lines=8> */
[----:B------:R-:W-:-:S02]  /*1710*/  IMAD.MOV.U32 R14, RZ, RZ, RZ ;  /* 0x000000ffff0e7224 */ /* 0x000fc400078e00ff */
[----:B------:R-:W-:Y:S02]  /*1720*/  IMAD.MOV.U32 R8, RZ, RZ, 0x1 ;  /* 0x00000001ff087424 */ /* 0x000fe400078e00ff */
        /* <DEDUP_REMOVED lines=30> */
[----:B------:R-:W-:Y:S01]  /*1910*/  FSEL R11, R11, R13, !P0 ;  /* 0x0000000d0b0b7208 */ /* 0x000fe20004000000 */
[----:B------:R-:W-:Y:S01]  /*1920*/  IMAD.MOV.U32 R13, RZ, RZ, 0x3ff00000 ;  /* 0x3ff00000ff0d7424 */ /* 0x000fe200078e00ff */
[----:B------:R-:W-:Y:S02]  /*1930*/  FSEL R10, R4, R9, !P1 ;  /* 0x00000009040a7208 */ /* 0x000fe40004800000 */
[----:B------:R-:W-:-:S04]  /*1940*/  FSEL R11, R23, R11, !P1 ;  /* 0x0000000b170b7208 */ /* 0x000fc80004800000 */
[----:B------:R-:W-:Y:S02]  /*1950*/  FSETP.GEU.AND P1, PT, |R11|, 6.5827683646048100446e-37, PT ;  /* 0x036000000b00780b */ /* 0x000fe40003f2e200 */
        /* <DEDUP_REMOVED lines=19> */
.L_x_20:
[----:B------:R-:W-:Y:S05]  /*1a90*/  BSYNC.RECONVERGENT B1 ;  /* 0x0000000000017941 */ /* 0x000fea0003800200 */
.L_x_19:
[----:B------:R-:W-:Y:S01]  /*1aa0*/  DADD R8, R10, R8 ;  /* 0x000000000a087229 */ /* 0x000fe20000000008 */
[----:B------:R-:W-:Y:S01]  /*1ab0*/  UMOV UR6, 0x8fb9f87e ;  /* 0x8fb9f87e00067882 */ /* 0x000fe20000000000 */
[----:B------:R-:W-:Y:S02]  /*1ac0*/  UMOV UR7, 0x408633ce ;  /* 0x408633ce00077882 */ /* 0x000fe40000000000 */
[----:B------:R-:W-:-:S06]  /*1ad0*/  DSETP.GE.AND P0, PT, R22, UR6, PT ;  /* 0x0000000616007e2a */ /* 0x000fcc000bf06000 */
[----:B------:R-:W-:Y:S02]  /*1ae0*/  FSEL R24, R8, RZ, !P0 ;  /* 0x000000ff08187208 */ /* 0x000fe40004000000 */
[----:B------:R-:W-:-:S07]  /*1af0*/  FSEL R25, R9, +QNAN , !P0 ;  /* 0x7ff0000009197808 */ /* 0x000fce0004000000 */
.L_x_18:
[----:B------:R-:W-:Y:S05]  /*1b00*/  BSYNC.RECONVERGENT B0 ;  /* 0x0000000000007941 */ /* 0x000fea0003800200 */
.L_x_16:
[----:B------:R-:W-:Y:S01]  /*1b10*/  DSETP.NEU.AND P0, PT, |R6|, +INF , PT ;  /* 0x7ff000000600742a */ /* 0x000fe20003f0d200 */
[----:B------:R-:W-:-:S13]  /*1b20*/  BSSY.RECONVERGENT B0, `(.L_x_21) ;  /* 0x000001e000007945 */ /* 0x000fda0003800200 */
        /* <DEDUP_REMOVED lines=27> */
.L_x_24:
[----:B------:R-:W-:Y:S05]  /*1ce0*/  BSYNC.RECONVERGENT B1 ;  /* 0x0000000000017941 */ /* 0x000fea0003800200 */
.L_x_23:
[----:B------:R-:W-:-:S07]  /*1cf0*/  VIADD R28, R28, 0x1 ;  /* 0x000000011c1c7836 */ /* 0x000fce0000000000 */
.L_x_22:
[----:B------:R-:W-:Y:S05]  /*1d00*/  BSYNC.RECONVERGENT B0 ;  /* 0x0000000000007941 */ /* 0x000fea0003800200 */
.L_x_21:
        /* <DEDUP_REMOVED lines=11> */
[----:B------:R-:W-:Y:S01]  /*1dc0*/  LOP3.LUT R25, R25, 0x80000000, R5, 0xb8, !PT ;  /* 0x8000000019197812 */ /* 0x000fe200078eb805 */
[----:B------:R-:W-:Y:S01]  /*1dd0*/  BSSY.RECONVERGENT B0, `(.L_x_25) ;  /* 0x000004b000007945 */ /* 0x000fe20003800200 */
[----:B------:R-:W-:Y:S01]  /*1de0*/  ISETP.NE.U32.AND P0, PT, R29, 0x1, PT ;  /* 0x000000011d00780c */ /* 0x000fe20003f05070 */
[----:B------:R-:W-:-:S03]  /*1df0*/  IMAD.MOV.U32 R29, RZ, RZ, 0x3da8ff83 ;  /* 0x3da8ff83ff1d7424 */ /* 0x000fc600078e00ff */
[----:B------:R-:W-:Y:S02]  /*1e00*/  FSEL R34, R34, -8.06006814911005101289e+34, !P0 ;  /* 0xf9785eba22227808 */ /* 0x000fe40004000000 */
        /* <DEDUP_REMOVED lines=14> */
[----:B------:R-:W-:Y:S02]  /*1ef0*/  FSEL R11, R11, R9, !P0 ;  /* 0x000000090b0b7208 */ /* 0x000fe40004000000 */
[----:B------:R-:W-:-:S04]  /*1f00*/  ISETP.GT.U32.AND P0, PT, R23, 0x408633ce, PT ;  /* 0x408633ce1700780c */ /* 0x000fc80003f04070 */
[----:B------:R-:W-:-:S09]  /*1f10*/  DMUL R10, R24, R10 ;  /* 0x0000000a180a7228 */ /* 0x000fd20000000000 */
[----:B------:R-:W-:Y:S05]  /*1f20*/  @P0 BRA `(.L_x_26) ;  /* 0x0000000000c80947 */ /* 0x000fea0003800000 */
        /* <DEDUP_REMOVED lines=50> */
.L_x_26:
[----:B------:R-:W-:-:S06]  /*2250*/  DSETP.GTU.AND P0, PT, R4, +INF , PT ;  /* 0x7ff000000400742a */ /* 0x000fcc0003f0c000 */
[----:B------:R-:W-:Y:S02]  /*2260*/  FSEL R4, R4, RZ, P0 ;  /* 0x000000ff04047208 */ /* 0x000fe40000000000 */
[----:B------:R-:W-:-:S07]  /*2270*/  FSEL R5, R5, +QNAN , P0 ;  /* 0x7ff0000005057808 */ /* 0x000fce0000000000 */
.L_x_27:
[----:B------:R-:W-:Y:S05]  /*2280*/  BSYNC.RECONVERGENT B0 ;  /* 0x0000000000007941 */ /* 0x000fea0003800200 */
.L_x_25:
[----:B------:R-:W-:Y:S01]  /*2290*/  DSETP.NEU.AND P0, PT, |R6|, +INF , PT ;  /* 0x7ff000000600742a */ /* 0x000fe20003f0d200 */
[----:B------:R-:W-:-:S13]  /*22a0*/  BSSY.RECONVERGENT B0, `(.L_x_28) ;  /* 0x0000019000007945 */ /* 0x000fda0003800200 */
        /* <DEDUP_REMOVED lines=8> */
[----:B------:R-:W-:-:S08]  /*2330*/  UMOV UR7, 0x3ff921fb ;  /* 0x3ff921fb00077882 */ /* 0x000fd00000000000 */
        /* <DEDUP_REMOVED lines=15> */
.L_x_29:
[----:B------:R-:W-:Y:S05]  /*2430*/  BSYNC.RECONVERGENT B0 ;  /* 0x0000000000007941 */ /* 0x000fea0003800200 */
.L_x_28:
        /* <DEDUP_REMOVED lines=10> */
[----:B------:R-:W-:Y:S01]  /*24e0*/  DADD R4, R4, R4 ;  /* 0x0000000004047229 */ /* 0x000fe20000000004 */
        /* <DEDUP_REMOVED lines=19> */
[----:B------:R-:W-:-:S06]  /*2620*/  FSEL R7, R9, R7, !P0 ;  /* 0x0000000709077208 */ /* 0x000fcc0004000000 */
[----:B------:R-:W-:-:S08]  /*2630*/  DMUL R4, R4, R6 ;  /* 0x0000000604047228 */ /* 0x000fd00000000000 */
[----:B------:R-:W-:-:S06]  /*2640*/  DADD R14, |R10|, |R4| ;  /* 0x000000000a0e7229 */ /* 0x000fcc0000000604 */
[----:B------:R-:W0:Y:S04]  /*2650*/  MUFU.RCP64H R7, R15 ;  /* 0x0000000f00077308 */ /* 0x000e280000001800 */
[----:B------:R-:W-:-:S05]  /*2660*/  VIADD R6, R15, 0x300402 ;  /* 0x003004020f067836 */ /* 0x000fca0000000000 */
[----:B------:R-:W-:Y:S01]  /*2670*/  FSETP.GEU.AND P0, PT, |R6|, 5.8789094863358348022e-39, PT ;  /* 0x004004020600780b */ /* 0x000fe20003f0e200 */
[----:B0-----:R-:W-:-:S08]  /*2680*/  DFMA R8, -R14, R6, 1 ;  /* 0x3ff000000e08742b */ /* 0x001fd00000000106 */
[----:B------:R-:W-:-:S08]  /*2690*/  DFMA R8, R8, R8, R8 ;  /* 0x000000080808722b */ /* 0x000fd00000000008 */
[----:B------:R-:W-:-:S08]  /*26a0*/  DFMA R8, R6, R8, R6 ;  /* 0x000000080608722b */ /* 0x000fd00000000006 */
[----:B------:R-:W-:-:S08]  /*26b0*/  DFMA R12, -R14, R8, 1 ;  /* 0x3ff000000e0c742b */ /* 0x000fd00000000108 */
[----:B------:R-:W-:Y:S01]  /*26c0*/  DFMA R8, R8, R12, R8 ;  /* 0x0000000c0808722b */ /* 0x000fe20000000008 */
[----:B------:R-:W-:Y:S10]  /*26d0*/  @P0 BRA `(.L_x_31) ;  /* 0x0000000000180947 */ /* 0x000ff40003800000 */
[----:B------:R-:W-:Y:S02]  /*26e0*/  LOP3.LUT R6, R15, 0x7fffffff, RZ, 0xc0, !PT ;  /* 0x7fffffff0f067812 */ /* 0x000fe400078ec0ff */
[----:B------:R-:W-:-:S03]  /*26f0*/  MOV R8, 0x2720 ;  /* 0x0000272000087802 */ /* 0x000fc60000000f00 */
[----:B------:R-:W-:-:S07]  /*2700*/  VIADD R9, R6, 0xfff00000 ;  /* 0xfff0000006097836 */ /* 0x000fce0000000000 */
[----:B------:R-:W-:Y:S05]  /*2710*/  CALL.REL.NOINC `($__internal_0_$__cuda_sm20_dblrcp_rn_slowpath_v3) ;  /* 0x0000000000907944 */ /* 0x000fea0003c00000 */
[----:B------:R-:W-:Y:S02]  /*2720*/  IMAD.MOV.U32 R8, RZ, RZ, R12 ;  /* 0x000000ffff087224 */ /* 0x000fe400078e000c */
[----:B------:R-:W-:-:S07]  /*2730*/  IMAD.MOV.U32 R9, RZ, RZ, R13 ;  /* 0x000000ffff097224 */ /* 0x000fce00078e000d */
.L_x_31:
[----:B------:R-:W-:Y:S05]  /*2740*/  BSYNC.RECONVERGENT B0 ;  /* 0x0000000000007941 */ /* 0x000fea0003800200 */
.L_x_30:
[-C--:B------:R-:W-:Y:S01]  /*2750*/  DMUL R4, R4, R8.reuse ;  /* 0x0000000804047228 */ /* 0x080fe20000000000 */
[----:B------:R-:W-:Y:S01]  /*2760*/  BSSY.RECONVERGENT B0, `(.L_x_32) ;  /* 0x0000015000007945 */ /* 0x000fe20003800200 */
[-C--:B------:R-:W-:Y:S02]  /*2770*/  DMUL R10, R10, R8.reuse ;  /* 0x000000080a0a7228 */ /* 0x080fe40000000000 */
[-C--:B------:R-:W-:Y:S02]  /*2780*/  DMUL R2, R2, R8.reuse ;  /* 0x0000000802027228 */ /* 0x080fe40000000000 */
[----:B------:R-:W-:Y:S02]  /*2790*/  DMUL R20, R20, R8 ;  /* 0x0000000814147228 */ /* 0x000fe40000000000 */
[----:B------:R-:W-:-:S08]  /*27a0*/  DMUL R6, R4, R4 ;  /* 0x0000000404067228 */ /* 0x000fd00000000000 */
[----:B------:R-:W-:-:S06]  /*27b0*/  DFMA R16, R10, R10, R6 ;  /* 0x0000000a0a10722b */ /* 0x000fcc0000000006 */
        /* <DEDUP_REMOVED lines=9> */
[----:B------:R-:W-:Y:S01]  /*2850*/  LOP3.LUT R6, R17, 0x7fffffff, RZ, 0xc0, !PT ;  /* 0x7fffffff11067812 */ /* 0x000fe200078ec0ff */
[----:B------:R-:W-:Y:S01]  /*2860*/  IMAD.MOV.U32 R14, RZ, RZ, R16 ;  /* 0x000000ffff0e7224 */ /* 0x000fe200078e0010 */
[----:B------:R-:W-:Y:S01]  /*2870*/  MOV R8, 0x28b0 ;  /* 0x000028b000087802 */ /* 0x000fe20000000f00 */
[----:B------:R-:W-:Y:S02]  /*2880*/  IMAD.MOV.U32 R15, RZ, RZ, R17 ;  /* 0x000000ffff0f7224 */ /* 0x000fe400078e0011 */
[----:B------:R-:W-:-:S07]  /*2890*/  VIADD R9, R6, 0xfff00000 ;  /* 0xfff0000006097836 */ /* 0x000fce0000000000 */
[----:B------:R-:W-:Y:S05]  /*28a0*/  CALL.REL.NOINC `($__internal_0_$__cuda_sm20_dblrcp_rn_slowpath_v3) ;  /* 0x00000000002c7944 */ /* 0x000fea0003c00000 */
.L_x_33:
[----:B------:R-:W-:Y:S05]  /*28b0*/  BSYNC.RECONVERGENT B0 ;  /* 0x0000000000007941 */ /* 0x000fea0003800200 */
.L_x_32:
[----:B------:R-:W0:Y:S01]  /*28c0*/  LDC.64 R8, c[0x0][0x388] ;  /* 0x0000e200ff087b82 */ /* 0x000e220000000a00 */
[-C--:B------:R-:W-:Y:S02]  /*28d0*/  DMUL R6, R20, R4.reuse ;  /* 0x0000000414067228 */ /* 0x080fe40000000000 */
[----:B------:R-:W-:-:S06]  /*28e0*/  DMUL R4, R2, R4 ;  /* 0x0000000402047228 */ /* 0x000fcc0000000000 */
[-C--:B------:R-:W-:Y:S02]  /*28f0*/  DFMA R6, R2, R10.reuse, R6 ;  /* 0x0000000a0206722b */ /* 0x080fe40000000006 */
[----:B------:R-:W-:-:S06]  /*2900*/  DFMA R10, R20, R10, -R4 ;  /* 0x0000000a140a722b */ /* 0x000fcc0000000804 */
[-C--:B------:R-:W-:Y:S02]  /*2910*/  DMUL R4, R6, R12.reuse ;  /* 0x0000000c06047228 */ /* 0x080fe40000000000 */
[----:B------:R-:W-:Y:S01]  /*2920*/  DMUL R6, R10, R12 ;  /* 0x0000000c0a067228 */ /* 0x000fe20000000000 */
[----:B0-----:R-:W-:-:S06]  /*2930*/  IMAD.WIDE R2, R0, 0x10, R8 ;  /* 0x0000001000027825 */ /* 0x001fcc00078e0208 */
[----:B------:R-:W-:Y:S01]  /*2940*/  STG.E.128 desc[UR4][R2.64], R4 ;  /* 0x0000000402007986 */ /* 0x000fe2000c101d04 */
[----:B------:R-:W-:Y:S05]  /*2950*/  EXIT ;  /* 0x000000000000794d */ /* 0x000fea0003800000 */
        .weak           $__internal_0_$__cuda_sm20_dblrcp_rn_slowpath_v3
        .type           $__internal_0_$__cuda_sm20_dblrcp_rn_slowpath_v3,@function
        .size           $__internal_0_$__cuda_sm20_dblrcp_rn_slowpath_v3,($__internal_1_$__cuda_sm20_div_rn_f64_full - $__internal_0_$__cuda_sm20_dblrcp_rn_slowpath_v3)
$__internal_0_$__cuda_sm20_dblrcp_rn_slowpath_v3:
[----:B------:R-:W-:Y:S01]  /*2960*/  IMAD.MOV.U32 R6, RZ, RZ, R14 ;  /* 0x000000ffff067224 */ /* 0x000fe200078e000e */
[----:B------:R-:W-:Y:S01]  /*2970*/  BSSY.RECONVERGENT B1, `(.L_x_34) ;  /* 0x0000026000017945 */ /* 0x000fe20003800200 */
[----:B------:R-:W-:-:S06]  /*2980*/  IMAD.MOV.U32 R7, RZ, RZ, R15 ;  /* 0x000000ffff077224 */ /* 0x000fcc00078e000f */
[----:B------:R-:W-:-:S14]  /*2990*/  DSETP.GTU.AND P0, PT, |R6|, +INF , PT ;  /* 0x7ff000000600742a */ /* 0x000fdc0003f0c200 */
[----:B------:R-:W-:Y:S05]  /*29a0*/  @P0 BRA `(.L_x_35) ;  /* 0x0000000000800947 */ /* 0x000fea0003800000 */
[----:B------:R-:W-:-:S05]  /*29b0*/  LOP3.LUT R14, R15, 0x7fffffff, RZ, 0xc0, !PT ;  /* 0x7fffffff0f0e7812 */ /* 0x000fca00078ec0ff */
[----:B------:R-:W-:-:S05]  /*29c0*/  VIADD R12, R14, 0xffffffff ;  /* 0xffffffff0e0c7836 */ /* 0x000fca0000000000 */
[----:B------:R-:W-:-:S13]  /*29d0*/  ISETP.GE.U32.AND P0, PT, R12, 0x7fefffff, PT ;  /* 0x7fefffff0c00780c */ /* 0x000fda0003f06070 */
[----:B------:R-:W-:Y:S01]  /*29e0*/  @P0 LOP3.LUT R13, R7, 0x7ff00000, RZ, 0x3c, !PT ;  /* 0x7ff00000070d0812 */ /* 0x000fe200078e3cff */
[----:B------:R-:W-:Y:S01]  /*29f0*/  @P0 IMAD.MOV.U32 R12, RZ, RZ, RZ ;  /* 0x000000ffff0c0224 */ /* 0x000fe200078e00ff */
[----:B------:R-:W-:Y:S06]  /*2a00*/  @P0 BRA `(.L_x_36) ;  /* 0x0000000000700947 */ /* 0x000fec0003800000 */
[----:B------:R-:W-:-:S13]  /*2a10*/  ISETP.GE.U32.AND P0, PT, R14, 0x1000001, PT ;  /* 0x010000010e00780c */ /* 0x000fda0003f06070 */
[----:B------:R-:W-:Y:S05]  /*2a20*/  @!P0 BRA `(.L_x_37) ;  /* 0x0000000000388947 */ /* 0x000fea0003800000 */
[----:B------:R-:W-:Y:S02]  /*2a30*/  VIADD R13, R7, 0xc0200000 ;  /* 0xc0200000070d7836 */ /* 0x000fe40000000000 */
[----:B------:R-:W-:Y:S02]  /*2a40*/  IMAD.MOV.U32 R12, RZ, RZ, R6 ;  /* 0x000000ffff0c7224 */ /* 0x000fe400078e0006 */
[----:B------:R-:W0:Y:S01]  /*2a50*/  MUFU.RCP64H R15, R13 ;  /* 0x0000000d000f7308 */ /* 0x000e220000001800 */
[----:B------:R-:W-:-:S06]  /*2a60*/  IMAD.MOV.U32 R14, RZ, RZ, R9 ;  /* 0x000000ffff0e7224 */ /* 0x000fcc00078e0009 */
[----:B0-----:R-:W-:-:S08]  /*2a70*/  DFMA R16, -R12, R14, 1 ;  /* 0x3ff000000c10742b */ /* 0x001fd0000000010e */
[----:B------:R-:W-:-:S08]  /*2a80*/  DFMA R16, R16, R16, R16 ;  /* 0x000000101010722b */ /* 0x000fd00000000010 */
[----:B------:R-:W-:-:S08]  /*2a90*/  DFMA R16, R14, R16, R14 ;  /* 0x000000100e10722b */ /* 0x000fd0000000000e */
[----:B------:R-:W-:-:S08]  /*2aa0*/  DFMA R14, -R12, R16, 1 ;  /* 0x3ff000000c0e742b */ /* 0x000fd00000000110 */
[----:B------:R-:W-:-:S08]  /*2ab0*/  DFMA R14, R16, R14, R16 ;  /* 0x0000000e100e722b */ /* 0x000fd00000000010 */
[----:B------:R-:W-:-:S08]  /*2ac0*/  DMUL R14, R14, 2.2250738585072013831e-308 ;  /* 0x001000000e0e7828 */ /* 0x000fd00000000000 */
[----:B------:R-:W-:-:S08]  /*2ad0*/  DFMA R6, -R6, R14, 1 ;  /* 0x3ff000000606742b */ /* 0x000fd0000000010e */
[----:B------:R-:W-:-:S08]  /*2ae0*/  DFMA R6, R6, R6, R6 ;  /* 0x000000060606722b */ /* 0x000fd00000000006 */
[----:B------:R-:W-:Y:S01]  /*2af0*/  DFMA R12, R14, R6, R14 ;  /* 0x000000060e0c722b */ /* 0x000fe2000000000e */
[----:B------:R-:W-:Y:S10]  /*2b00*/  BRA `(.L_x_36) ;  /* 0x0000000000307947 */ /* 0x000ff40003800000 */
.L_x_37:
[----:B------:R-:W-:Y:S01]  /*2b10*/  DMUL R6, R6, 8.11296384146066816958e+31 ;  /* 0x4690000006067828 */ /* 0x000fe20000000000 */
[----:B------:R-:W-:-:S05]  /*2b20*/  IMAD.MOV.U32 R12, RZ, RZ, R9 ;  /* 0x000000ffff0c7224 */ /* 0x000fca00078e0009 */
[----:B------:R-:W0:Y:S02]  /*2b30*/  MUFU.RCP64H R13, R7 ;  /* 0x00000007000d7308 */ /* 0x000e240000001800 */
[----:B0-----:R-:W-:-:S08]  /*2b40*/  DFMA R14, -R6, R12, 1 ;  /* 0x3ff00000060e742b */ /* 0x001fd0000000010c */
[----:B------:R-:W-:-:S08]  /*2b50*/  DFMA R14, R14, R14, R14 ;  /* 0x0000000e0e0e722b */ /* 0x000fd0000000000e */
[----:B------:R-:W-:-:S08]  /*2b60*/  DFMA R14, R12, R14, R12 ;  /* 0x0000000e0c0e722b */ /* 0x000fd0000000000c */
[----:B------:R-:W-:-:S08]  /*2b70*/  DFMA R12, -R6, R14, 1 ;  /* 0x3ff00000060c742b */ /* 0x000fd0000000010e */
[----:B------:R-:W-:-:S08]  /*2b80*/  DFMA R12, R14, R12, R14 ;  /* 0x0000000c0e0c722b */ /* 0x000fd0000000000e */
[----:B------:R-:W-:Y:S01]  /*2b90*/  DMUL R12, R12, 8.11296384146066816958e+31 ;  /* 0x469000000c0c7828 */ /* 0x000fe20000000000 */
[----:B------:R-:W-:Y:S10]  /*2ba0*/  BRA `(.L_x_36) ;  /* 0x0000000000087947 */ /* 0x000ff40003800000 */
.L_x_35:
[----:B------:R-:W-:Y:S01]  /*2bb0*/  LOP3.LUT R13, R7, 0x80000, RZ, 0xfc, !PT ;  /* 0x00080000070d7812 */ /* 0x000fe200078efcff */
[----:B------:R-:W-:-:S07]  /*2bc0*/  IMAD.MOV.U32 R12, RZ, RZ, R6 ;  /* 0x000000ffff0c7224 */ /* 0x000fce00078e0006 */
.L_x_36:
[----:B------:R-:W-:Y:S05]  /*2bd0*/  BSYNC.RECONVERGENT B1 ;  /* 0x0000000000017941 */ /* 0x000fea0003800200 */
.L_x_34:
[----:B------:R-:W-:-:S04]  /*2be0*/  IMAD.MOV.U32 R9, RZ, RZ, 0x0 ;  /* 0x00000000ff097424 */ /* 0x000fc800078e00ff */
[----:B------:R-:W-:Y:S05]  /*2bf0*/  RET.REL.NODEC R8 `(_Z17cotangent_complexPK7double2PS_i) ;  /* 0xffffffd408007950 */ /* 0x000fea0003c3ffff */
        .weak           $__internal_1_$__cuda_sm20_div_rn_f64_full
        .type           $__internal_1_$__cuda_sm20_div_rn_f64_full,@function
        .size           $__internal_1_$__cuda_sm20_div_rn_f64_full,($_Z17cotangent_complexPK7double2PS_i$__internal_trig_reduction_slowpathd - $__internal_1_$__cuda_sm20_div_rn_f64_full)
$__internal_1_$__cuda_sm20_div_rn_f64_full:
[C---:B------:R-:W-:Y:S01]  /*2c00*/  FSETP.GEU.AND P0, PT, |R13|.reuse, 1.469367938527859385e-39, PT ;  /* 0x001000000d00780b */ /* 0x040fe20003f0e200 */
[--C-:B------:R-:W-:Y:S01]  /*2c10*/  IMAD.MOV.U32 R18, RZ, RZ, R12.reuse ;  /* 0x000000ffff127224 */ /* 0x100fe200078e000c */
[----:B------:R-:W-:Y:S01]  /*2c20*/  LOP3.LUT R16, R13, 0x800fffff, RZ, 0xc0, !PT ;  /* 0x800fffff0d107812 */ /* 0x000fe200078ec0ff */
[----:B------:R-:W-:Y:S01]  /*2c30*/  IMAD.MOV.U32 R19, RZ, RZ, R13 ;  /* 0x000000ffff137224 */ /* 0x000fe200078e000d */
[C---:B------:R-:W-:Y:S01]  /*2c40*/  FSETP.GEU.AND P2, PT, |R25|.reuse, 1.469367938527859385e-39, PT ;  /* 0x001000001900780b */ /* 0x040fe20003f4e200 */
[----:B------:R-:W-:Y:S01]  /*2c50*/  IMAD.MOV.U32 R26, RZ, RZ, 0x1 ;  /* 0x00000001ff1a7424 */ /* 0x000fe200078e00ff */
[----:B------:R-:W-:Y:S01]  /*2c60*/  LOP3.LUT R17, R16, 0x3ff00000, RZ, 0xfc, !PT ;  /* 0x3ff0000010117812 */ /* 0x000fe200078efcff */
[----:B------:R-:W-:Y:S01]  /*2c70*/  IMAD.MOV.U32 R16, RZ, RZ, R12 ;  /* 0x000000ffff107224 */ /* 0x000fe200078e000c */
[----:B------:R-:W-:Y:S01]  /*2c80*/  LOP3.LUT R9, R25, 0x7ff00000, RZ, 0xc0, !PT ;  /* 0x7ff0000019097812 */ /* 0x000fe200078ec0ff */
[----:B------:R-:W-:Y:S01]  /*2c90*/  BSSY.RECONVERGENT B2, `(.L_x_38) ;  /* 0x0000050000027945 */ /* 0x000fe20003800200 */
[----:B------:R-:W-:-:S03]  /*2ca0*/  LOP3.LUT R34, R13, 0x7ff00000, RZ, 0xc0, !PT ;  /* 0x7ff000000d227812 */ /* 0x000fc600078ec0ff */
[----:B------:R-:W-:Y:S01]  /*2cb0*/  @!P0 DMUL R16, R18, 8.98846567431157953865e+307 ;  /* 0x7fe0000012108828 */ /* 0x000fe20000000000 */
[----:B------:R-:W-:-:S03]  /*2cc0*/  ISETP.GE.U32.AND P1, PT, R9, R34, PT ;  /* 0x000000220900720c */ /* 0x000fc60003f26070 */
[----:B------:R-:W-:Y:S01]  /*2cd0*/  @!P2 LOP3.LUT R12, R19, 0x7ff00000, RZ, 0xc0, !PT ;  /* 0x7ff00000130ca812 */ /* 0x000fe200078ec0ff */
[----:B------:R-:W-:Y:S01]  /*2ce0*/  @!P2 IMAD.MOV.U32 R32, RZ, RZ, RZ ;  /* 0x000000ffff20a224 */ /* 0x000fe200078e00ff */
[----:B------:R-:W0:Y:S02]  /*2cf0*/  MUFU.RCP64H R27, R17 ;  /* 0x00000011001b7308 */ /* 0x000e240000001800 */
[----:B------:R-:W-:Y:S01]  /*2d00*/  @!P2 ISETP.GE.U32.AND P3, PT, R9, R12, PT ;  /* 0x0000000c0900a20c */ /* 0x000fe20003f66070 */
[----:B------:R-:W-:Y:S01]  /*2d10*/  IMAD.MOV.U32 R12, RZ, RZ, 0x1ca00000 ;  /* 0x1ca00000ff0c7424 */ /* 0x000fe200078e00ff */
[----:B------:R-:W-:-:S04]  /*2d20*/  @!P0 LOP3.LUT R34, R17, 0x7ff00000, RZ, 0xc0, !PT ;  /* 0x7ff0000011228812 */ /* 0x000fc800078ec0ff */
[----:B------:R-:W-:Y:S01]  /*2d30*/  @!P2 SEL R13, R12, 0x63400000, !P3 ;  /* 0x634000000c0da807 */ /* 0x000fe20005800000 */
[----:B------:R-:W-:-:S03]  /*2d40*/  VIADD R35, R34, 0xffffffff ;  /* 0xffffffff22237836 */ /* 0x000fc60000000000 */
[----:B------:R-:W-:-:S04]  /*2d50*/  @!P2 LOP3.LUT R13, R13, 0x80000000, R25, 0xf8, !PT ;  /* 0x800000000d0da812 */ /* 0x000fc800078ef819 */
[----:B------:R-:W-:Y:S01]  /*2d60*/  @!P2 LOP3.LUT R33, R13, 0x100000, RZ, 0xfc, !PT ;  /* 0x001000000d21a812 */ /* 0x000fe200078efcff */
[----:B0-----:R-:W-:Y:S01]  /*2d70*/  DFMA R30, R26, -R16, 1 ;  /* 0x3ff000001a1e742b */ /* 0x001fe20000000810 */
[----:B------:R-:W-:-:S07]  /*2d80*/  IMAD.MOV.U32 R13, RZ, RZ, R9 ;  /* 0x000000ffff0d7224 */ /* 0x000fce00078e0009 */
[----:B------:R-:W-:-:S08]  /*2d90*/  DFMA R30, R30, R30, R30 ;  /* 0x0000001e1e1e722b */ /* 0x000fd0000000001e */
[----:B------:R-:W-:Y:S01]  /*2da0*/  DFMA R30, R26, R30, R26 ;  /* 0x0000001e1a1e722b */ /* 0x000fe2000000001a */
[----:B------:R-:W-:Y:S01]  /*2db0*/  SEL R27, R12, 0x63400000, !P1 ;  /* 0x634000000c1b7807 */ /* 0x000fe20004800000 */
[----:B------:R-:W-:-:S03]  /*2dc0*/  IMAD.MOV.U32 R26, RZ, RZ, R24 ;  /* 0x000000ffff1a7224 */ /* 0x000fc600078e0018 */
[----:B------:R-:W-:-:S03]  /*2dd0*/  LOP3.LUT R27, R27, 0x800fffff, R25, 0xf8, !PT ;  /* 0x800fffff1b1b7812 */ /* 0x000fc600078ef819 */
[----:B------:R-:W-:-:S03]  /*2de0*/  DFMA R28, R30, -R16, 1 ;  /* 0x3ff000001e1c742b */ /* 0x000fc60000000810 */
[----:B------:R-:W-:-:S05]  /*2df0*/  @!P2 DFMA R26, R26, 2, -R32 ;  /* 0x400000001a1aa82b */ /* 0x000fca0000000820 */
[----:B------:R-:W-:-:S05]  /*2e00*/  DFMA R28, R30, R28, R30 ;  /* 0x0000001c1e1c722b */ /* 0x000fca000000001e */
[----:B------:R-:W-:-:S03]  /*2e10*/  @!P2 LOP3.LUT R13, R27, 0x7ff00000, RZ, 0xc0, !PT ;  /* 0x7ff000001b0da812 */ /* 0x000fc600078ec0ff */
[----:B------:R-:W-:Y:S02]  /*2e20*/  DMUL R30, R28, R26 ;  /* 0x0000001a1c1e7228 */ /* 0x000fe40000000000 */
[----:B------:R-:W-:-:S05]  /*2e30*/  VIADD R32, R13, 0xffffffff ;  /* 0xffffffff0d207836 */ /* 0x000fca0000000000 */
[----:B------:R-:W-:Y:S01]  /*2e40*/  ISETP.GT.U32.AND P0, PT, R32, 0x7feffffe, PT ;  /* 0x7feffffe2000780c */ /* 0x000fe20003f04070 */
[----:B------:R-:W-:-:S03]  /*2e50*/  DFMA R32, R30, -R16, R26 ;  /* 0x800000101e20722b */ /* 0x000fc6000000001a */
[----:B------:R-:W-:-:S05]  /*2e60*/  ISETP.GT.U32.OR P0, PT, R35, 0x7feffffe, P0 ;  /* 0x7feffffe2300780c */ /* 0x000fca0000704470 */
[----:B------:R-:W-:-:S08]  /*2e70*/  DFMA R32, R28, R32, R30 ;  /* 0x000000201c20722b */ /* 0x000fd0000000001e */
[----:B------:R-:W-:Y:S05]  /*2e80*/  @P0 BRA `(.L_x_39) ;  /* 0x00000000006c0947 */ /* 0x000fea0003800000 */
[----:B------:R-:W-:-:S04]  /*2e90*/  LOP3.LUT R24, R19, 0x7ff00000, RZ, 0xc0, !PT ;  /* 0x7ff0000013187812 */ /* 0x000fc800078ec0ff */
[CC--:B------:R-:W-:Y:S02]  /*2ea0*/  VIADDMNMX R13, R9.reuse, -R24.reuse, 0xb9600000, !PT ;  /* 0xb9600000090d7446 */ /* 0x0c0fe40007800918 */
[----:B------:R-:W-:Y:S02]  /*2eb0*/  ISETP.GE.U32.AND P0, PT, R9, R24, PT ;  /* 0x000000180900720c */ /* 0x000fe40003f06070 */
[----:B------:R-:W-:Y:S02]  /*2ec0*/  VIMNMX R9, PT, PT, R13, 0x46a00000, PT ;  /* 0x46a000000d097848 */ /* 0x000fe40003fe0100 */
[----:B------:R-:W-:-:S05]  /*2ed0*/  SEL R12, R12, 0x63400000, !P0 ;  /* 0x634000000c0c7807 */ /* 0x000fca0004000000 */
[----:B------:R-:W-:Y:S02]  /*2ee0*/  IMAD.IADD R9, R9, 0x1, -R12 ;  /* 0x0000000109097824 */ /* 0x000fe400078e0a0c */
[----:B------:R-:W-:Y:S02]  /*2ef0*/  IMAD.MOV.U32 R12, RZ, RZ, RZ ;  /* 0x000000ffff0c7224 */ /* 0x000fe400078e00ff */
[----:B------:R-:W-:-:S06]  /*2f00*/  VIADD R13, R9, 0x7fe00000 ;  /* 0x7fe00000090d7836 */ /* 0x000fcc0000000000 */
[----:B------:R-:W-:-:S10]  /*2f10*/  DMUL R28, R32, R12 ;  /* 0x0000000c201c7228 */ /* 0x000fd40000000000 */
[----:B------:R-:W-:-:S13]  /*2f20*/  FSETP.GTU.AND P0, PT, |R29|, 1.469367938527859385e-39, PT ;  /* 0x001000001d00780b */ /* 0x000fda0003f0c200 */
[----:B------:R-:W-:Y:S05]  /*2f30*/  @P0 BRA `(.L_x_40) ;  /* 0x0000000000940947 */ /* 0x000fea0003800000 */
[----:B------:R-:W-:-:S06]  /*2f40*/  DFMA R16, R32, -R16, R26 ;  /* 0x800000102010722b */ /* 0x000fcc000000001a */
[----:B------:R-:W-:-:S04]  /*2f50*/  IMAD.MOV.U32 R16, RZ, RZ, RZ ;  /* 0x000000ffff107224 */ /* 0x000fc800078e00ff */
[C---:B------:R-:W-:Y:S02]  /*2f60*/  FSETP.NEU.AND P0, PT, R17.reuse, RZ, PT ;  /* 0x000000ff1100720b */ /* 0x040fe40003f0d000 */
[----:B------:R-:W-:-:S04]  /*2f70*/  LOP3.LUT R19, R17, 0x80000000, R19, 0x48, !PT ;  /* 0x8000000011137812 */ /* 0x000fc800078e4813 */
[----:B------:R-:W-:-:S07]  /*2f80*/  LOP3.LUT R17, R19, R13, RZ, 0xfc, !PT ;  /* 0x0000000d13117212 */ /* 0x000fce00078efcff */
[----:B------:R-:W-:Y:S05]  /*2f90*/  @!P0 BRA `(.L_x_40) ;  /* 0x00000000007c8947 */ /* 0x000fea0003800000 */
[----:B------:R-:W-:Y:S01]  /*2fa0*/  IMAD.MOV R13, RZ, RZ, -R9 ;  /* 0x000000ffff0d7224 */ /* 0x000fe200078e0a09 */
[----:B------:R-:W-:Y:S01]  /*2fb0*/  DMUL.RP R16, R32, R16 ;  /* 0x0000001020107228 */ /* 0x000fe20000008000 */
[----:B------:R-:W-:Y:S01]  /*2fc0*/  IMAD.MOV.U32 R12, RZ, RZ, RZ ;  /* 0x000000ffff0c7224 */ /* 0x000fe200078e00ff */
[----:B------:R-:W-:-:S05]  /*2fd0*/  IADD3 R9, PT, PT, -R9, -0x43300000, RZ ;  /* 0xbcd0000009097810 */ /* 0x000fca0007ffe1ff */
[----:B------:R-:W-:-:S03]  /*2fe0*/  DFMA R12, R28, -R12, R32 ;  /* 0x8000000c1c0c722b */ /* 0x000fc60000000020 */
[----:B------:R-:W-:-:S07]  /*2ff0*/  LOP3.LUT R19, R17, R19, RZ, 0x3c, !PT ;  /* 0x0000001311137212 */ /* 0x000fce00078e3cff */
[----:B------:R-:W-:-:S04]  /*3000*/  FSETP.NEU.AND P0, PT, |R13|, R9, PT ;  /* 0x000000090d00720b */ /* 0x000fc80003f0d200 */
[----:B------:R-:W-:Y:S02]  /*3010*/  FSEL R28, R16, R28, !P0 ;  /* 0x0000001c101c7208 */ /* 0x000fe40004000000 */
[----:B------:R-:W-:Y:S01]  /*3020*/  FSEL R29, R19, R29, !P0 ;  /* 0x0000001d131d7208 */ /* 0x000fe20004000000 */
[----:B------:R-:W-:Y:S06]  /*3030*/  BRA `(.L_x_40) ;  /* 0x0000000000547947 */ /* 0x000fec0003800000 */
.L_x_39:
[----:B------:R-:W-:-:S14]  /*3040*/  DSETP.NAN.AND P0, PT, R24, R24, PT ;  /* 0x000000181800722a */ /* 0x000fdc0003f08000 */
[----:B------:R-:W-:Y:S05]  /*3050*/  @P0 BRA `(.L_x_41) ;  /* 0x0000000000440947 */ /* 0x000fea0003800000 */
[----:B------:R-:W-:-:S14]  /*3060*/  DSETP.NAN.AND P0, PT, R18, R18, PT ;  /* 0x000000121200722a */ /* 0x000fdc0003f08000 */
[----:B------:R-:W-:Y:S05]  /*3070*/  @P0 BRA `(.L_x_42) ;  /* 0x0000000000300947 */ /* 0x000fea0003800000 */
[----:B------:R-:W-:Y:S01]  /*3080*/  ISETP.NE.AND P0, PT, R13, R34, PT ;  /* 0x000000220d00720c */ /* 0x000fe20003f05270 */
[----:B------:R-:W-:Y:S02]  /*3090*/  IMAD.MOV.U32 R28, RZ, RZ, 0x0 ;  /* 0x00000000ff1c7424 */ /* 0x000fe400078e00ff */
[----:B------:R-:W-:-:S10]  /*30a0*/  IMAD.MOV.U32 R29, RZ, RZ, -0x80000 ;  /* 0xfff80000ff1d7424 */ /* 0x000fd400078e00ff */
[----:B------:R-:W-:Y:S05]  /*30b0*/  @!P0 BRA `(.L_x_40) ;  /* 0x0000000000348947 */ /* 0x000fea0003800000 */
[----:B------:R-:W-:Y:S02]  /*30c0*/  ISETP.NE.AND P0, PT, R13, 0x7ff00000, PT ;  /* 0x7ff000000d00780c */ /* 0x000fe40003f05270 */
[----:B------:R-:W-:Y:S02]  /*30d0*/  LOP3.LUT R29, R25, 0x80000000, R19, 0x48, !PT ;  /* 0x80000000191d7812 */ /* 0x000fe400078e4813 */
[----:B------:R-:W-:-:S13]  /*30e0*/  ISETP.EQ.OR P0, PT, R34, RZ, !P0 ;  /* 0x000000ff2200720c */ /* 0x000fda0004702670 */
[----:B------:R-:W-:Y:S01]  /*30f0*/  @P0 LOP3.LUT R9, R29, 0x7ff00000, RZ, 0xfc, !PT ;  /* 0x7ff000001d090812 */ /* 0x000fe200078efcff */
[----:B------:R-:W-:Y:S02]  /*3100*/  @!P0 IMAD.MOV.U32 R28, RZ, RZ, RZ ;  /* 0x000000ffff1c8224 */ /* 0x000fe400078e00ff */
[----:B------:R-:W-:Y:S02]  /*3110*/  @P0 IMAD.MOV.U32 R28, RZ, RZ, RZ ;  /* 0x000000ffff1c0224 */ /* 0x000fe400078e00ff */
[----:B------:R-:W-:Y:S01]  /*3120*/  @P0 IMAD.MOV.U32 R29, RZ, RZ, R9 ;  /* 0x000000ffff1d0224 */ /* 0x000fe200078e0009 */
[----:B------:R-:W-:Y:S06]  /*3130*/  BRA `(.L_x_40) ;  /* 0x0000000000147947 */ /* 0x000fec0003800000 */
.L_x_42:
[----:B------:R-:W-:Y:S01]  /*3140*/  LOP3.LUT R29, R19, 0x80000, RZ, 0xfc, !PT ;  /* 0x00080000131d7812 */ /* 0x000fe200078efcff */
[----:B------:R-:W-:Y:S01]  /*3150*/  IMAD.MOV.U32 R28, RZ, RZ, R18 ;  /* 0x000000ffff1c7224 */ /* 0x000fe200078e0012 */
[----:B------:R-:W-:Y:S06]  /*3160*/  BRA `(.L_x_40) ;  /* 0x0000000000087947 */ /* 0x000fec0003800000 */
.L_x_41:
[----:B------:R-:W-:Y:S01]  /*3170*/  LOP3.LUT R29, R25, 0x80000, RZ, 0xfc, !PT ;  /* 0x00080000191d7812 */ /* 0x000fe200078efcff */
[----:B------:R-:W-:-:S07]  /*3180*/  IMAD.MOV.U32 R28, RZ, RZ, R24 ;  /* 0x000000ffff1c7224 */ /* 0x000fce00078e0018 */
.L_x_40:
[----:B------:R-:W-:Y:S05]  /*3190*/  BSYNC.RECONVERGENT B2 ;  /* 0x0000000000027941 */ /* 0x000fea0003800200 */
.L_x_38:
[----:B------:R-:W-:-:S04]  /*31a0*/  IMAD.MOV.U32 R9, RZ, RZ, 0x0 ;  /* 0x00000000ff097424 */ /* 0x000fc800078e00ff */
[----:B------:R-:W-:Y:S05]  /*31b0*/  RET.REL.NODEC R8 `(_Z17cotangent_complexPK7double2PS_i) ;  /* 0xffffffcc08907950 */ /* 0x000fea0003c3ffff */
        .type           $_Z17cotangent_complexPK7double2PS_i$__internal_trig_reduction_slowpathd,@function
        .size           $_Z17cotangent_complexPK7double2PS_i$__internal_trig_reduction_slowpathd,(.L_x_56 - $_Z17cotangent_complexPK7double2PS_i$__internal_trig_reduction_slowpathd)
$_Z17cotangent_complexPK7double2PS_i$__internal_trig_reduction_slowpathd:
[----:B------:R-:W-:Y:S01]  /*31c0*/  SHF.R.U32.HI R18, RZ, 0x14, R26 ;  /* 0x00000014ff127819 */ /* 0x000fe2000001161a */
[----:B------:R-:W-:-:S03]  /*31d0*/  IMAD.MOV.U32 R8, RZ, RZ, RZ ;  /* 0x000000ffff087224 */ /* 0x000fc600078e00ff */
[----:B------:R-:W-:-:S04]  /*31e0*/  LOP3.LUT R9, R18, 0x7ff, RZ, 0xc0, !PT ;  /* 0x000007ff12097812 */ /* 0x000fc800078ec0ff */
[----:B------:R-:W-:-:S13]  /*31f0*/  ISETP.NE.AND P0, PT, R9, 0x7ff, PT ;  /* 0x000007ff0900780c */ /* 0x000fda0003f05270 */
[----:B------:R-:W-:Y:S05]  /*3200*/  @!P0 BRA `(.L_x_43) ;  /* 0x0000000800688947 */ /* 0x000fea0003800000 */
[----:B------:R-:W-:Y:S01]  /*3210*/  VIADD R8, R9, 0xfffffc00 ;  /* 0xfffffc0009087836 */ /* 0x000fe20000000000 */
[----:B------:R-:W-:Y:S01]  /*3220*/  BSSY.RECONVERGENT B2, `(.L_x_44) ;  /* 0x0000034000027945 */ /* 0x000fe20003800200 */
[----:B------:R-:W-:-:S03]  /*3230*/  CS2R R14, SRZ ;  /* 0x00000000000e7805 */ /* 0x000fc6000001ff00 */
[----:B------:R-:W-:Y:S02]  /*3240*/  SHF.R.U32.HI R16, RZ, 0x6, R8 ;  /* 0x00000006ff107819 */ /* 0x000fe40000011608 */
[----:B------:R-:W-:Y:S02]  /*3250*/  ISETP.GE.U32.AND P0, PT, R8, 0x80, PT ;  /* 0x000000800800780c */ /* 0x000fe40003f06070 */
[C---:B------:R-:W-:Y:S02]  /*3260*/  IADD3 R8, PT, PT, -R16.reuse, 0x13, RZ ;  /* 0x0000001310087810 */ /* 0x040fe40007ffe1ff */
[----:B------:R-:W-:Y:S02]  /*3270*/  IADD3 R17, PT, PT, -R16, 0xf, RZ ;  /* 0x0000000f10117810 */ /* 0x000fe40007ffe1ff */
[----:B------:R-:W-:-:S04]  /*3280*/  SEL R12, R8, 0x12, P0 ;  /* 0x00000012080c7807 */ /* 0x000fc80000000000 */
[----:B------:R-:W-:-:S13]  /*3290*/  ISETP.GE.AND P0, PT, R17, R12, PT ;  /* 0x0000000c1100720c */ /* 0x000fda0003f06270 */
[----:B------:R-:W-:Y:S05]  /*32a0*/  @P0 BRA `(.L_x_45) ;  /* 0x0000000000ac0947 */ /* 0x000fea0003800000 */
[----:B------:R-:W0:Y:S01]  /*32b0*/  LDC.64 R8, c[0x0][0x358] ;  /* 0x0000d600ff087b82 */ /* 0x000e220000000a00 */
[C---:B------:R-:W-:Y:S01]  /*32c0*/  SHF.L.U64.HI R29, R19.reuse, 0xb, R26 ;  /* 0x0000000b131d7819 */ /* 0x040fe2000001021a */
[----:B------:R-:W-:Y:S01]  /*32d0*/  BSSY.RECONVERGENT B3, `(.L_x_46) ;  /* 0x0000022000037945 */ /* 0x000fe20003800200 */
[----:B------:R-:W-:Y:S01]  /*32e0*/  IADD3 R16, PT, PT, RZ, -R16, -R12 ;  /* 0x80000010ff107210 */ /* 0x000fe20007ffe80c */
[----:B------:R-:W-:Y:S01]  /*32f0*/  IMAD.SHL.U32 R19, R19, 0x800, RZ ;  /* 0x0000080013137824 */ /* 0x000fe200078e00ff */
[----:B------:R-:W-:Y:S01]  /*3300*/  CS2R R14, SRZ ;  /* 0x00000000000e7805 */ /* 0x000fe2000001ff00 */
[----:B------:R-:W-:Y:S01]  /*3310*/  IMAD.MOV.U32 R27, RZ, RZ, RZ ;  /* 0x000000ffff1b7224 */ /* 0x000fe200078e00ff */
[----:B------:R-:W-:-:S07]  /*3320*/  LOP3.LUT R29, R29, 0x80000000, RZ, 0xfc, !PT ;  /* 0x800000001d1d7812 */ /* 0x000fce00078efcff */
.L_x_47:
[----:B------:R-:W1:Y:S01]  /*3330*/  LDC.64 R12, c[0x4][RZ] ;  /* 0x01000000ff0c7b82 */ /* 0x000e620000000a00 */
[----:B0-----:R-:W-:Y:S02]  /*3340*/  R2UR UR6, R8 ;  /* 0x00000000080672ca */ /* 0x001fe400000e0000 */
[----:B------:R-:W-:Y:S01]  /*3350*/  R2UR UR7, R9 ;  /* 0x00000000090772ca */ /* 0x000fe200000e0000 */
[----:B-1----:R-:W-:-:S12]  /*3360*/  IMAD.WIDE R32, R17, 0x8, R12 ;  /* 0x0000000811207825 */ /* 0x002fd800078e020c */
[----:B------:R-:W2:Y:S01]  /*3370*/  LDG.E.64.CONSTANT R12, desc[UR6][R32.64] ;  /* 0x00000006200c7981 */ /* 0x000ea2000c1e9b00 */
[----:B------:R-:W-:Y:S02]  /*3380*/  VIADD R16, R16, 0x1 ;  /* 0x0000000110107836 */ /* 0x000fe40000000000 */
[----:B------:R-:W-:Y:S02]  /*3390*/  VIADD R17, R17, 0x1 ;  /* 0x0000000111117836 */ /* 0x000fe40000000000 */
[----:B--2---:R-:W-:-:S04]  /*33a0*/  IMAD.WIDE.U32 R14, P2, R12, R19, R14 ;  /* 0x000000130c0e7225 */ /* 0x004fc8000784000e */
[C---:B------:R-:W-:Y:S02]  /*33b0*/  IMAD R31, R12.reuse, R29, RZ ;  /* 0x0000001d0c1f7224 */ /* 0x040fe400078e02ff */
[----:B------:R-:W-:Y:S02]  /*33c0*/  IMAD R30, R13, R19, RZ ;  /* 0x000000130d1e7224 */ /* 0x000fe400078e02ff */
[----:B------:R-:W-:Y:S01]  /*33d0*/  IMAD.HI.U32 R12, R12, R29, RZ ;  /* 0x0000001d0c0c7227 */ /* 0x000fe200078e00ff */
[----:B------:R-:W-:-:S03]  /*33e0*/  IADD3 R15, P0, PT, R31, R15, RZ ;  /* 0x0000000f1f0f7210 */ /* 0x000fc60007f1e0ff */
[----:B------:R-:W-:Y:S01]  /*33f0*/  IMAD.X R33, RZ, RZ, R12, P2 ;  /* 0x000000ffff217224 */ /* 0x000fe200010e060c */
[----:B------:R-:W-:Y:S01]  /*3400*/  IADD3 R15, P1, PT, R30, R15, RZ ;  /* 0x0000000f1e0f7210 */ /* 0x000fe20007f3e0ff */
[----:B------:R-:W-:-:S04]  /*3410*/  IMAD.HI.U32 R30, R13, R19, RZ ;  /* 0x000000130d1e7227 */ /* 0x000fc800078e00ff */
[----:B------:R-:W-:Y:S01]  /*3420*/  IMAD.HI.U32 R12, R13, R29, RZ ;  /* 0x0000001d0d0c7227 */ /* 0x000fe200078e00ff */
[----:B------:R-:W-:-:S03]  /*3430*/  IADD3.X R30, P0, PT, R30, R33, RZ, P0, !PT ;  /* 0x000000211e1e7210 */ /* 0x000fc6000071e4ff */
[----:B------:R-:W-:Y:S02]  /*3440*/  IMAD R13, R13, R29, RZ ;  /* 0x0000001d0d0d7224 */ /* 0x000fe400078e02ff */
[----:B------:R-:W-:Y:S01]  /*3450*/  IMAD.X R12, RZ, RZ, R12, P0 ;  /* 0x000000ffff0c7224 */ /* 0x000fe200000e060c */
[----:B------:R-:W-:Y:S01]  /*3460*/  ISETP.NE.AND P0, PT, R16, -0xf, PT ;  /* 0xfffffff11000780c */ /* 0x000fe20003f05270 */
[----:B------:R-:W-:Y:S01]  /*3470*/  IMAD R31, R27, 0x8, R1 ;  /* 0x000000081b1f7824 */ /* 0x000fe200078e0201 */
[----:B------:R-:W-:Y:S01]  /*3480*/  IADD3.X R30, P1, PT, R13, R30, RZ, P1, !PT ;  /* 0x0000001e0d1e7210 */ /* 0x000fe20000f3e4ff */
[----:B------:R-:W-:-:S03]  /*3490*/  VIADD R27, R27, 0x1 ;  /* 0x000000011b1b7836 */ /* 0x000fc60000000000 */
[----:B------:R0:W-:Y:S01]  /*34a0*/  STL.64 [R31], R14 ;  /* 0x0000000e1f007387 */ /* 0x0001e20000100a00 */
[----:B------:R-:W-:Y:S02]  /*34b0*/  IMAD.X R13, RZ, RZ, R12, P1 ;  /* 0x000000ffff0d7224 */ /* 0x000fe400008e060c */
[----:B0-----:R-:W-:Y:S02]  /*34c0*/  IMAD.MOV.U32 R14, RZ, RZ, R30 ;  /* 0x000000ffff0e7224 */ /* 0x001fe400078e001e */
[----:B------:R-:W-:Y:S02]  /*34d0*/  IMAD.MOV.U32 R15, RZ, RZ, R13 ;  /* 0x000000ffff0f7224 */ /* 0x000fe400078e000d */
[----:B------:R-:W-:Y:S05]  /*34e0*/  @P0 BRA `(.L_x_47) ;  /* 0xfffffffc00900947 */ /* 0x000fea000383ffff */
[----:B------:R-:W-:Y:S05]  /*34f0*/  BSYNC.RECONVERGENT B3 ;  /* 0x0000000000037941 */ /* 0x000fea0003800200 */
.L_x_46:
[----:B------:R-:W-:-:S05]  /*3500*/  LOP3.LUT R8, R18, 0x7ff, RZ, 0xc0, !PT ;  /* 0x000007ff12087812 */ /* 0x000fca00078ec0ff */
[----:B------:R-:W-:-:S05]  /*3510*/  VIADD R8, R8, 0xfffffc00 ;  /* 0xfffffc0008087836 */ /* 0x000fca0000000000 */
[----:B------:R-:W-:Y:S02]  /*3520*/  SHF.R.U32.HI R9, RZ, 0x6, R8 ;  /* 0x00000006ff097819 */ /* 0x000fe40000011608 */
[----:B------:R-:W-:Y:S02]  /*3530*/  ISETP.GE.U32.AND P0, PT, R8, 0x80, PT ;  /* 0x000000800800780c */ /* 0x000fe40003f06070 */
[----:B------:R-:W-:-:S04]  /*3540*/  IADD3 R9, PT, PT, -R9, 0x13, RZ ;  /* 0x0000001309097810 */ /* 0x000fc80007ffe1ff */
[----:B------:R-:W-:-:S07]  /*3550*/  SEL R17, R9, 0x12, P0 ;  /* 0x0000001209117807 */ /* 0x000fce0000000000 */
.L_x_45:
[----:B------:R-:W-:Y:S05]  /*3560*/  BSYNC.RECONVERGENT B2 ;  /* 0x0000000000027941 */ /* 0x000fea0003800200 */
.L_x_44:
[C---:B------:R-:W-:Y:S02]  /*3570*/  LOP3.LUT R8, R18.reuse, 0x7ff, RZ, 0xc0, !PT ;  /* 0x000007ff12087812 */ /* 0x040fe400078ec0ff */
[----:B------:R-:W-:-:S03]  /*3580*/  LOP3.LUT P0, R27, R18, 0x3f, RZ, 0xc0, !PT ;  /* 0x0000003f121b7812 */ /* 0x000fc6000780c0ff */
[----:B------:R-:W-:-:S05]  /*3590*/  VIADD R8, R8, 0xfffffc00 ;  /* 0xfffffc0008087836 */ /* 0x000fca0000000000 */
[----:B------:R-:W-:-:S05]  /*35a0*/  SHF.R.U32.HI R8, RZ, 0x6, R8 ;  /* 0x00000006ff087819 */ /* 0x000fca0000011608 */
[----:B------:R-:W-:-:S04]  /*35b0*/  IMAD.IADD R8, R8, 0x1, R17 ;  /* 0x0000000108087824 */ /* 0x000fc800078e0211 */
[----:B------:R-:W-:-:S05]  /*35c0*/  IMAD.U32 R31, R8, 0x8, R1 ;  /* 0x00000008081f7824 */ /* 0x000fca00078e0001 */
[----:B------:R0:W-:Y:S04]  /*35d0*/  STL.64 [R31+-0x78], R14 ;  /* 0xffff880e1f007387 */ /* 0x0001e80000100a00 */
[----:B------:R-:W2:Y:S04]  /*35e0*/  @P0 LDL.64 R32, [R1+0x8] ;  /* 0x0000080001200983 */ /* 0x000ea80000100a00 */
[----:B------:R-:W3:Y:S04]  /*35f0*/  LDL.64 R12, [R1+0x10] ;  /* 0x00001000010c7983 */ /* 0x000ee80000100a00 */
[----:B------:R-:W4:Y:S01]  /*3600*/  LDL.64 R8, [R1+0x18] ;  /* 0x0000180001087983 */ /* 0x000f220000100a00 */
[----:B------:R-:W-:Y:S01]  /*3610*/  @P0 LOP3.LUT R17, R27, 0x3f, RZ, 0x3c, !PT ;  /* 0x0000003f1b110812 */ /* 0x000fe200078e3cff */
[----:B------:R-:W-:Y:S01]  /*3620*/  BSSY.RECONVERGENT B2, `(.L_x_48) ;  /* 0x0000034000027945 */ /* 0x000fe20003800200 */
[----:B--2---:R-:W-:-:S02]  /*3630*/  @P0 SHF.R.U64 R30, R32, 0x1, R33 ;  /* 0x00000001201e0819 */ /* 0x004fc40000001221 */
[----:B------:R-:W-:Y:S02]  /*3640*/  @P0 SHF.R.U32.HI R32, RZ, 0x1, R33 ;  /* 0x00000001ff200819 */ /* 0x000fe40000011621 */
[----:B---3--:R-:W-:Y:S02]  /*3650*/  @P0 SHF.L.U32 R19, R12, R27, RZ ;  /* 0x0000001b0c130219 */ /* 0x008fe400000006ff */
[----:B0-----:R-:W-:Y:S02]  /*3660*/  @P0 SHF.R.U64 R14, R30, R17, R32 ;  /* 0x000000111e0e0219 */ /* 0x001fe40000001220 */
[--C-:B------:R-:W-:Y:S02]  /*3670*/  @P0 SHF.R.U32.HI R16, RZ, 0x1, R13.reuse ;  /* 0x00000001ff100819 */ /* 0x100fe4000001160d */
[C-C-:B------:R-:W-:Y:S02]  /*3680*/  @P0 SHF.R.U64 R29, R12.reuse, 0x1, R13.reuse ;  /* 0x000000010c1d0819 */ /* 0x140fe4000000120d */
[----:B------:R-:W-:-:S02]  /*3690*/  @P0 SHF.L.U64.HI R18, R12, R27, R13 ;  /* 0x0000001b0c120219 */ /* 0x000fc4000001020d */
[----:B------:R-:W-:Y:S02]  /*36a0*/  @P0 SHF.R.U32.HI R15, RZ, R17, R32 ;  /* 0x00000011ff0f0219 */ /* 0x000fe40000011620 */
[----:B------:R-:W-:Y:S02]  /*36b0*/  @P0 LOP3.LUT R12, R19, R14, RZ, 0xfc, !PT ;  /* 0x0000000e130c0212 */ /* 0x000fe400078efcff */
[----:B----4-:R-:W-:Y:S02]  /*36c0*/  @P0 SHF.L.U32 R30, R8, R27, RZ ;  /* 0x0000001b081e0219 */ /* 0x010fe400000006ff */
[----:B------:R-:W-:Y:S01]  /*36d0*/  @P0 SHF.R.U64 R29, R29, R17, R16 ;  /* 0x000000111d1d0219 */ /* 0x000fe20000001210 */
[----:B------:R-:W-:Y:S01]  /*36e0*/  IMAD.SHL.U32 R14, R12, 0x4, RZ ;  /* 0x000000040c0e7824 */ /* 0x000fe200078e00ff */
[----:B------:R-:W-:Y:S02]  /*36f0*/  @P0 LOP3.LUT R13, R18, R15, RZ, 0xfc, !PT ;  /* 0x0000000f120d0212 */ /* 0x000fe400078efcff */
[----:B------:R-:W-:-:S02]  /*3700*/  @P0 SHF.L.U64.HI R27, R8, R27, R9 ;  /* 0x0000001b081b0219 */ /* 0x000fc40000010209 */
[----:B------:R-:W-:Y:S02]  /*3710*/  @P0 LOP3.LUT R8, R30, R29, RZ, 0xfc, !PT ;  /* 0x0000001d1e080212 */ /* 0x000fe400078efcff */
[----:B------:R-:W-:Y:S02]  /*3720*/  @P0 SHF.R.U32.HI R16, RZ, R17, R16 ;  /* 0x00000011ff100219 */ /* 0x000fe40000011610 */
[----:B------:R-:W-:Y:S02]  /*3730*/  SHF.L.U64.HI R12, R12, 0x2, R13 ;  /* 0x000000020c0c7819 */ /* 0x000fe4000001020d */
[----:B------:R-:W-:Y:S02]  /*3740*/  SHF.L.W.U32.HI R18, R13, 0x2, R8 ;  /* 0x000000020d127819 */ /* 0x000fe40000010e08 */
[----:B------:R-:W-:Y:S02]  /*3750*/  @P0 LOP3.LUT R9, R27, R16, RZ, 0xfc, !PT ;  /* 0x000000101b090212 */ /* 0x000fe400078efcff */
[----:B------:R-:W-:-:S02]  /*3760*/  IADD3 RZ, P0, PT, RZ, -R14, RZ ;  /* 0x8000000effff7210 */ /* 0x000fc40007f1e0ff */
[----:B------:R-:W-:Y:S02]  /*3770*/  LOP3.LUT R13, RZ, R12, RZ, 0x33, !PT ;  /* 0x0000000cff0d7212 */ /* 0x000fe400078e33ff */
[----:B------:R-:W-:Y:S02]  /*3780*/  SHF.L.W.U32.HI R8, R8, 0x2, R9 ;  /* 0x0000000208087819 */ /* 0x000fe40000010e09 */
[----:B------:R-:W-:Y:S02]  /*3790*/  LOP3.LUT R15, RZ, R18, RZ, 0x33, !PT ;  /* 0x00000012ff0f7212 */ /* 0x000fe400078e33ff */
[----:B------:R-:W-:Y:S02]  /*37a0*/  IADD3.X R13, P0, PT, RZ, R13, RZ, P0, !PT ;  /* 0x0000000dff0d7210 */ /* 0x000fe4000071e4ff */
[----:B------:R-:W-:Y:S02]  /*37b0*/  LOP3.LUT R16, RZ, R8, RZ, 0x33, !PT ;  /* 0x00000008ff107212 */ /* 0x000fe400078e33ff */
[----:B------:R-:W-:-:S02]  /*37c0*/  IADD3.X R15, P1, PT, RZ, R15, RZ, P0, !PT ;  /* 0x0000000fff0f7210 */ /* 0x000fc4000073e4ff */
[----:B------:R-:W-:-:S03]  /*37d0*/  ISETP.GT.U32.AND P2, PT, R18, -0x1, PT ;  /* 0xffffffff1200780c */ /* 0x000fc60003f44070 */
[----:B------:R-:W-:Y:S01]  /*37e0*/  IMAD.X R17, RZ, RZ, R16, P1 ;  /* 0x000000ffff117224 */ /* 0x000fe200008e0610 */
[----:B------:R-:W-:-:S04]  /*37f0*/  ISETP.GT.AND.EX P0, PT, R8, -0x1, PT, P2 ;  /* 0xffffffff0800780c */ /* 0x000fc80003f04320 */
[----:B------:R-:W-:Y:S02]  /*3800*/  SEL R17, R8, R17, P0 ;  /* 0x0000001108117207 */ /* 0x000fe40000000000 */
[----:B------:R-:W-:Y:S02]  /*3810*/  SEL R18, R18, R15, P0 ;  /* 0x0000000f12127207 */ /* 0x000fe40000000000 */
[----:B------:R-:W-:-:S04]  /*3820*/  ISETP.NE.U32.AND P1, PT, R17, RZ, PT ;  /* 0x000000ff1100720c */ /* 0x000fc80003f25070 */
[----:B------:R-:W-:Y:S01]  /*3830*/  SEL R15, R18, R17, !P1 ;  /* 0x00000011120f7207 */ /* 0x000fe20004800000 */
[----:B------:R-:W-:-:S05]  /*3840*/  @!P0 IMAD.MOV R14, RZ, RZ, -R14 ;  /* 0x000000ffff0e8224 */ /* 0x000fca00078e0a0e */
[----:B------:R-:W0:Y:S02]  /*3850*/  FLO.U32 R15, R15 ;  /* 0x0000000f000f7300 */ /* 0x000e2400000e0000 */
[C---:B0-----:R-:W-:Y:S02]  /*3860*/  IADD3 R19, PT, PT, -R15.reuse, 0x1f, RZ ;  /* 0x0000001f0f137810 */ /* 0x041fe40007ffe1ff */
[----:B------:R-:W-:-:S03]  /*3870*/  IADD3 R16, PT, PT, -R15, 0x3f, RZ ;  /* 0x0000003f0f107810 */ /* 0x000fc60007ffe1ff */
[----:B------:R-:W-:Y:S01]  /*3880*/  @P1 IMAD.MOV R16, RZ, RZ, R19 ;  /* 0x000000ffff101224 */ /* 0x000fe200078e0213 */
[----:B------:R-:W-:-:S04]  /*3890*/  SEL R19, R12, R13, P0 ;  /* 0x0000000d0c137207 */ /* 0x000fc80000000000 */
[----:B------:R-:W-:-:S13]  /*38a0*/  ISETP.NE.AND P1, PT, R16, RZ, PT ;  /* 0x000000ff1000720c */ /* 0x000fda0003f25270 */
[----:B------:R-:W-:Y:S05]  /*38b0*/  @!P1 BRA `(.L_x_49) ;  /* 0x0000000000289947 */ /* 0x000fea0003800000 */
[----:B------:R-:W-:Y:S02]  /*38c0*/  LOP3.LUT R13, R16, 0x3f, RZ, 0xc0, !PT ;  /* 0x0000003f100d7812 */ /* 0x000fe400078ec0ff */
[--C-:B------:R-:W-:Y:S02]  /*38d0*/  SHF.R.U64 R15, R14, 0x1, R19.reuse ;  /* 0x000000010e0f7819 */ /* 0x100fe40000001213 */
[----:B------:R-:W-:Y:S02]  /*38e0*/  SHF.R.U32.HI R19, RZ, 0x1, R19 ;  /* 0x00000001ff137819 */ /* 0x000fe40000011613 */
[----:B------:R-:W-:Y:S02]  /*38f0*/  LOP3.LUT R12, R16, 0x3f, RZ, 0xc, !PT ;  /* 0x0000003f100c7812 */ /* 0x000fe400078e0cff */
[CC--:B------:R-:W-:Y:S02]  /*3900*/  SHF.L.U64.HI R17, R18.reuse, R13.reuse, R17 ;  /* 0x0000000d12117219 */ /* 0x0c0fe40000010211 */
[----:B------:R-:W-:-:S02]  /*3910*/  SHF.L.U32 R13, R18, R13, RZ ;  /* 0x0000000d120d7219 */ /* 0x000fc400000006ff */
[-CC-:B------:R-:W-:Y:S02]  /*3920*/  SHF.R.U64 R18, R15, R12.reuse, R19.reuse ;  /* 0x0000000c0f127219 */ /* 0x180fe40000001213 */
[----:B------:R-:W-:Y:S02]  /*3930*/  SHF.R.U32.HI R12, RZ, R12, R19 ;  /* 0x0000000cff0c7219 */ /* 0x000fe40000011613 */
[----:B------:R-:W-:Y:S02]  /*3940*/  LOP3.LUT R18, R13, R18, RZ, 0xfc, !PT ;  /* 0x000000120d127212 */ /* 0x000fe400078efcff */
[----:B------:R-:W-:-:S07]  /*3950*/  LOP3.LUT R17, R17, R12, RZ, 0xfc, !PT ;  /* 0x0000000c11117212 */ /* 0x000fce00078efcff */
.L_x_49:
[----:B------:R-:W-:Y:S05]  /*3960*/  BSYNC.RECONVERGENT B2 ;  /* 0x0000000000027941 */ /* 0x000fea0003800200 */
.L_x_48:
[----:B------:R-:W-:-:S04]  /*3970*/  IMAD.WIDE.U32 R14, R18, 0x2168c235, RZ ;  /* 0x2168c235120e7825 */ /* 0x000fc800078e00ff */
[----:B------:R-:W-:Y:S01]  /*3980*/  IMAD.MOV.U32 R12, RZ, RZ, R15 ;  /* 0x000000ffff0c7224 */ /* 0x000fe200078e000f */
[----:B------:R-:W-:Y:S01]  /*3990*/  IADD3 RZ, P1, PT, R14, R14, RZ ;  /* 0x0000000e0eff7210 */ /* 0x000fe20007f3e0ff */
[----:B------:R-:W-:Y:S02]  /*39a0*/  IMAD.MOV.U32 R13, RZ, RZ, RZ ;  /* 0x000000ffff0d7224 */ /* 0x000fe400078e00ff */
[----:B------:R-:W-:-:S04]  /*39b0*/  IMAD.HI.U32 R15, R17, -0x36f0255e, RZ ;  /* 0xc90fdaa2110f7827 */ /* 0x000fc800078e00ff */
[----:B------:R-:W-:-:S04]  /*39c0*/  IMAD.WIDE.U32 R12, R18, -0x36f0255e, R12 ;  /* 0xc90fdaa2120c7825 */ /* 0x000fc800078e000c */
[----:B------:R-:W-:-:S04]  /*39d0*/  IMAD.WIDE.U32 R12, P2, R17, 0x2168c235, R12 ;  /* 0x2168c235110c7825 */ /* 0x000fc8000784000c */
[----:B------:R-:W-:Y:S01]  /*39e0*/  IMAD R17, R17, -0x36f0255e, RZ ;  /* 0xc90fdaa211117824 */ /* 0x000fe200078e02ff */
[----:B------:R-:W-:Y:S01]  /*39f0*/  IADD3.X RZ, P1, PT, R12, R12, RZ, P1, !PT ;  /* 0x0000000c0cff7210 */ /* 0x000fe20000f3e4ff */
[----:B------:R-:W-:-:S03]  /*3a00*/  IMAD.X R14, RZ, RZ, R15, P2 ;  /* 0x000000ffff0e7224 */ /* 0x000fc600010e060f */
[----:B------:R-:W-:-:S04]  /*3a10*/  IADD3 R13, P2, PT, R17, R13, RZ ;  /* 0x0000000d110d7210 */ /* 0x000fc80007f5e0ff */
[C---:B------:R-:W-:Y:S01]  /*3a20*/  ISETP.GT.U32.AND P3, PT, R13.reuse, RZ, PT ;  /* 0x000000ff0d00720c */ /* 0x040fe20003f64070 */
[----:B------:R-:W-:Y:S01]  /*3a30*/  IMAD.X R14, RZ, RZ, R14, P2 ;  /* 0x000000ffff0e7224 */ /* 0x000fe200010e060e */
[----:B------:R-:W-:-:S04]  /*3a40*/  IADD3.X R12, P2, PT, R13, R13, RZ, P1, !PT ;  /* 0x0000000d0d0c7210 */ /* 0x000fc80000f5e4ff */
[C---:B------:R-:W-:Y:S01]  /*3a50*/  ISETP.GT.AND.EX P1, PT, R14.reuse, RZ, PT, P3 ;  /* 0x000000ff0e00720c */ /* 0x040fe20003f24330 */
[----:B------:R-:W-:-:S03]  /*3a60*/  IMAD.X R15, R14, 0x1, R14, P2 ;  /* 0x000000010e0f7824 */ /* 0x000fc600010e060e */
[----:B------:R-:W-:Y:S02]  /*3a70*/  SEL R12, R12, R13, P1 ;  /* 0x0000000d0c0c7207 */ /* 0x000fe40000800000 */
[----:B------:R-:W-:Y:S02]  /*3a80*/  SEL R14, R15, R14, P1 ;  /* 0x0000000e0f0e7207 */ /* 0x000fe40000800000 */
[----:B------:R-:W-:Y:S02]  /*3a90*/  IADD3 R19, P2, PT, R12, 0x1, RZ ;  /* 0x000000010c137810 */ /* 0x000fe40007f5e0ff */
[----:B------:R-:W-:Y:S02]  /*3aa0*/  SEL R13, RZ, 0xffffffff, !P1 ;  /* 0xffffffffff0d7807 */ /* 0x000fe40004800000 */
[----:B------:R-:W-:Y:S01]  /*3ab0*/  LOP3.LUT P1, R12, R26, 0x80000000, RZ, 0xc0, !PT ;  /* 0x800000001a0c7812 */ /* 0x000fe2000782c0ff */
[----:B------:R-:W-:Y:S02]  /*3ac0*/  IMAD.X R14, RZ, RZ, R14, P2 ;  /* 0x000000ffff0e7224 */ /* 0x000fe400010e060e */
[----:B------:R-:W-:Y:S01]  /*3ad0*/  IMAD.IADD R16, R13, 0x1, -R16 ;  /* 0x000000010d107824 */ /* 0x000fe200078e0a10 */
[----:B------:R-:W-:-:S02]  /*3ae0*/  SHF.R.U32.HI R13, RZ, 0x1e, R9 ;  /* 0x0000001eff0d7819 */ /* 0x000fc40000011609 */
[----:B------:R-:W-:Y:S01]  /*3af0*/  SHF.R.U64 R19, R19, 0xa, R14 ;  /* 0x0000000a13137819 */ /* 0x000fe2000000120e */
[----:B------:R-:W-:Y:S01]  /*3b00*/  IMAD.SHL.U32 R9, R16, 0x100000, RZ ;  /* 0x0010000010097824 */ /* 0x000fe200078e00ff */
[----:B------:R-:W-:Y:S02]  /*3b10*/  LEA.HI R8, R8, R13, RZ, 0x1 ;  /* 0x0000000d08087211 */ /* 0x000fe400078f08ff */
[----:B------:R-:W-:Y:S02]  /*3b20*/  IADD3 R19, P2, PT, R19, 0x1, RZ ;  /* 0x0000000113137810 */ /* 0x000fe40007f5e0ff */
[----:B------:R-:W-:Y:S01]  /*3b30*/  @!P0 LOP3.LUT R12, R12, 0x80000000, RZ, 0x3c, !PT ;  /* 0x800000000c0c8812 */ /* 0x000fe200078e3cff */
[----:B------:R-:W-:Y:S01]  /*3b40*/  @P1 IMAD.MOV R8, RZ, RZ, -R8 ;  /* 0x000000ffff081224 */ /* 0x000fe200078e0a08 */
[----:B------:R-:W-:-:S04]  /*3b50*/  LEA.HI.X R14, R14, RZ, RZ, 0x16, P2 ;  /* 0x000000ff0e0e7211 */ /* 0x000fc800010fb4ff */
[--C-:B------:R-:W-:Y:S02]  /*3b60*/  SHF.R.U64 R19, R19, 0x1, R14.reuse ;  /* 0x0000000113137819 */ /* 0x100fe4000000120e */
[----:B------:R-:W-:Y:S02]  /*3b70*/  SHF.R.U32.HI R14, RZ, 0x1, R14 ;  /* 0x00000001ff0e7819 */ /* 0x000fe4000001160e */
[----:B------:R-:W-:-:S04]  /*3b80*/  IADD3 R19, P2, P3, RZ, RZ, R19 ;  /* 0x000000ffff137210 */ /* 0x000fc80007b5e013 */
[----:B------:R-:W-:-:S04]  /*3b90*/  IADD3.X R9, PT, PT, R9, 0x3fe00000, R14, P2, P3 ;  /* 0x3fe0000009097810 */ /* 0x000fc800017e640e */
[----:B------:R-:W-:-:S07]  /*3ba0*/  LOP3.LUT R26, R9, R12, RZ, 0xfc, !PT ;  /* 0x0000000c091a7212 */ /* 0x000fce00078efcff */
.L_x_43:
[----:B------:R-:W-:Y:S02]  /*3bb0*/  IMAD.MOV.U32 R29, RZ, RZ, 0x0 ;  /* 0x00000000ff1d7424 */ /* 0x000fe400078e00ff */
[----:B------:R-:W-:Y:S02]  /*3bc0*/  IMAD.MOV.U32 R12, RZ, RZ, R8 ;  /* 0x000000ffff0c7224 */ /* 0x000fe400078e0008 */
[----:B------:R-:W-:Y:S02]  /*3bd0*/  IMAD.MOV.U32 R8, RZ, RZ, R19 ;  /* 0x000000ffff087224 */ /* 0x000fe400078e0013 */
[----:B------:R-:W-:Y:S01]  /*3be0*/  IMAD.MOV.U32 R9, RZ, RZ, R26 ;  /* 0x000000ffff097224 */ /* 0x000fe200078e001a */
[----:B------:R-:W-:Y:S06]  /*3bf0*/  RET.REL.NODEC R28 `(_Z17cotangent_complexPK7double2PS_i) ;  /* 0xffffffc41c007950 */ /* 0x000fec0003c3ffff */
.L_x_50:
        /* <DEDUP_REMOVED lines=16> */
.L_x_56:


//--------------------- .text._Z30vector_scalar_add_complex_realPK7double2dPS_ii --------------------------
	.section	.text._Z30vector_scalar_add_complex_realPK7double2dPS_ii,"ax",@progbits
	.align	128
        .global         _Z30vector_scalar_add_complex_realPK7double2dPS_ii
        .type           _Z30vector_scalar_add_complex_realPK7double2dPS_ii,@function
        .size           _Z30vector_scalar_add_complex_realPK7double2dPS_ii,(.L_x_60 - _Z30vector_scalar_add_complex_realPK7double2dPS_ii)
        .other          _Z30vector_scalar_add_complex_realPK7double2dPS_ii,@"STO_CUDA_ENTRY STV_DEFAULT"
_Z30vector_scalar_add_complex_realPK7double2dPS_ii:
.text._Z30vector_scalar_add_complex_realPK7double2dPS_ii:
        /* <DEDUP_REMOVED lines=9> */
[----:B------:R-:W1:Y:S01]  /*0090*/  LDCU UR6, c[0x0][0x39c] ;  /* 0x00007380ff0677ac */ /* 0x000e620008000800 */
[----:B------:R-:W2:Y:S06]  /*00a0*/  LDCU.64 UR4, c[0x0][0x358] ;  /* 0x00006b00ff0477ac */ /* 0x000eac0008000a00 */
[----:B------:R-:W3:Y:S08]  /*00b0*/  LDC.64 R4, c[0x0][0x388] ;  /* 0x0000e200ff047b82 */ /* 0x000ef00000000a00 */
[----:B------:R-:W4:Y:S01]  /*00c0*/  LDC.64 R6, c[0x0][0x390] ;  /* 0x0000e400ff067b82 */ /* 0x000f220000000a00 */
[----:B-1----:R-:W-:-:S05]  /*00d0*/  IADD3 R9, PT, PT, R0, UR6, RZ ;  /* 0x0000000600097c10 */ /* 0x002fca000fffe0ff */
[----:B0-----:R-:W-:-:S06]  /*00e0*/  IMAD.WIDE R2, R9, 0x10, R2 ;  /* 0x0000001009027825 */ /* 0x001fcc00078e0202 */
[----:B--2---:R-:W3:Y:S01]  /*00f0*/  LDG.E.64 R2, desc[UR4][R2.64] ;  /* 0x0000000402027981 */ /* 0x004ee2000c1e1b00 */
[----:B----4-:R-:W-:Y:S01]  /*0100*/  IMAD.WIDE R6, R9, 0x10, R6 ;  /* 0x0000001009067825 */ /* 0x010fe200078e0206 */
[----:B---3--:R-:W-:-:S07]  /*0110*/  DADD R4, R2, R4 ;  /* 0x0000000002047229 */ /* 0x008fce0000000004 */
[----:B------:R-:W-:Y:S01]  /*0120*/  STG.E.64 desc[UR4][R6.64], R4 ;  /* 0x0000000406007986 */ /* 0x000fe2000c101b04 */
[----:B------:R-:W-:Y:S05]  /*0130*/  EXIT ;  /* 0x000000000000794d */ /* 0x000fea0003800000 */
.L_x_51:
        /* <DEDUP_REMOVED lines=12> */
.L_x_60:


//--------------------- .text._Z28vector_subtract_complex_realPK7double2PKdPS_i --------------------------
	.section	.text._Z28vector_subtract_complex_realPK7double2PKdPS_i,"ax",@progbits
	.align	128
        .global         _Z28vector_subtract_complex_realPK7double2PKdPS_i
        .type           _Z28vector_subtract_complex_realPK7double2PKdPS_i,@function
        .size           _Z28vector_subtract_complex_realPK7double2PKdPS_i,(.L_x_61 - _Z28vector_subtract_complex_realPK7double2PKdPS_i)
        .other          _Z28vector_subtract_complex_realPK7double2PKdPS_i,@"STO_CUDA_ENTRY STV_DEFAULT"
_Z28vector_subtract_complex_realPK7double2PKdPS_i:
.text._Z28vector_subtract_complex_realPK7double2PKdPS_i:
        /* <DEDUP_REMOVED lines=10> */
[----:B------:R-:W2:Y:S08]  /*00a0*/  LDC.64 R4, c[0x0][0x388] ;  /* 0x0000e200ff047b82 */ /* 0x000eb00000000a00 */
[----:B------:R-:W3:Y:S01]  /*00b0*/  LDC.64 R8, c[0x0][0x390] ;  /* 0x0000e400ff087b82 */ /* 0x000ee20000000a00 */
[----:B0-----:R-:W-:-:S06]  /*00c0*/  IMAD.WIDE R2, R11, 0x10, R2 ;  /* 0x000000100b027825 */ /* 0x001fcc00078e0202 */
[----:B-1----:R-:W4:Y:S01]  /*00d0*/  LDG.E.64 R2, desc[UR4][R2.64] ;  /* 0x0000000402027981 */ /* 0x002f22000c1e1b00 */
[----:B--2---:R-:W-:-:S06]  /*00e0*/  IMAD.WIDE R4, R11, 0x8, R4 ;  /* 0x000000080b047825 */ /* 0x004fcc00078e0204 */
[----:B------:R-:W4:Y:S01]  /*00f0*/  LDG.E.64 R4, desc[UR4][R4.64] ;  /* 0x0000000404047981 */ /* 0x000f22000c1e1b00 */
[----:B---3--:R-:W-:Y:S01]  /*0100*/  IMAD.WIDE R8, R11, 0x10, R8 ;  /* 0x000000100b087825 */ /* 0x008fe200078e0208 */
[----:B----4-:R-:W-:-:S07]  /*0110*/  DADD R6, R2, -R4 ;  /* 0x0000000002067229 */ /* 0x010fce0000000804 */
[----:B------:R-:W-:Y:S01]  /*0120*/  STG.E.64 desc[UR4][R8.64], R6 ;  /* 0x0000000608007986 */ /* 0x000fe2000c101b04 */
[----:B------:R-:W-:Y:S05]  /*0130*/  EXIT ;  /* 0x000000000000794d */ /* 0x000fea0003800000 */
.L_x_52:
        /* <DEDUP_REMOVED lines=12> */
.L_x_61:


//--------------------- .text._Z21complex_pointwise_mulPK7double2S1_PS_i --------------------------
	.section	.text._Z21complex_pointwise_mulPK7double2S1_PS_i,"ax",@progbits
	.align	128
        .global         _Z21complex_pointwise_mulPK7double2S1_PS_i
        .type           _Z21complex_pointwise_mulPK7double2S1_PS_i,@function
        .size           _Z21complex_pointwise_mulPK7double2S1_PS_i,(.L_x_62 - _Z21complex_pointwise_mulPK7double2S1_PS_i)
        .other          _Z21complex_pointwise_mulPK7double2S1_PS_i,@"STO_CUDA_ENTRY STV_DEFAULT"
_Z21complex_pointwise_mulPK7double2S1_PS_i:
.text._Z21complex_pointwise_mulPK7double2S1_PS_i:
        /* <DEDUP_REMOVED lines=13> */
[----:B-1----:R-:W4:Y:S01]  /*00d0*/  LDG.E.128 R4, desc[UR4][R4.64] ;  /* 0x0000000404047981 */ /* 0x002f22000c1e1d00 */
[----:B--2---:R-:W-:-:S06]  /*00e0*/  IMAD.WIDE R8, R19, 0x10, R8 ;  /* 0x0000001013087825 */ /* 0x004fcc00078e0208 */
[----:B------:R-:W4:Y:S02]  /*00f0*/  LDG.E.128 R8, desc[UR4][R8.64] ;  /* 0x0000000408087981 */ /* 0x000f24000c1e1d00 */
[-C--:B----4-:R-:W-:Y:S02]  /*0100*/  DMUL R2, R6, R10.reuse ;  /* 0x0000000a06027228 */ /* 0x090fe40000000000 */
[----:B------:R-:W-:-:S06]  /*0110*/  DMUL R14, R4, R10 ;  /* 0x0000000a040e7228 */ /* 0x000fcc0000000000 */
[-C--:B------:R-:W-:Y:S02]  /*0120*/  DFMA R12, R4, R8.reuse, -R2 ;  /* 0x00000008040c722b */ /* 0x080fe40000000802 */
[----:B------:R-:W-:Y:S01]  /*0130*/  DFMA R14, R6, R8, R14 ;  /* 0x00000008060e722b */ /* 0x000fe2000000000e */
[----:B---3--:R-:W-:-:S06]  /*0140*/  IMAD.WIDE R2, R19, 0x10, R16 ;  /* 0x0000001013027825 */ /* 0x008fcc00078e0210 */
[----:B------:R-:W-:Y:S01]  /*0150*/  STG.E.128 desc[UR4][R2.64], R12 ;  /* 0x0000000c02007986 */ /* 0x000fe2000c101d04 */
[----:B------:R-:W-:Y:S05]  /*0160*/  EXIT ;  /* 0x000000000000794d */ /* 0x000fea0003800000 */
.L_x_53:
        /* <DEDUP_REMOVED lines=9> */
.L_x_62:


//--------------------- .nv.global.init           --------------------------
	.section	.nv.global.init,"aw",@progbits
	.align	16
.nv.global.init:
	.type		__cudart_sin_cos_coeffs,@object
	.size		__cudart_sin_cos_coeffs,(__cudart_i2opi_d - __cudart_sin_cos_coeffs)
__cudart_sin_cos_coeffs:
        /*0000*/ 	.byte	0x46, 0xd2, 0xb0, 0x2c, 0xf1, 0xe5, 0x5a, 0xbe, 0x92, 0xe3, 0xac, 0x69, 0xe3, 0x1d, 0xc7, 0x3e
        /*0010*/ 	.byte	0xa1, 0x62, 0xdb, 0x19, 0xa0, 0x01, 0x2a, 0xbf, 0x18, 0x08, 0x11, 0x11, 0x11, 0x11, 0x81, 0x3f
        /*0020*/ 	.byte	0x54, 0x55, 0x55, 0x55, 0x55, 0x55, 0xc5, 0xbf, 0x00, 0x00, 0x00, 0x00, 0x00, 0x00, 0x00, 0x00
        /*0030*/ 	.byte	0x00, 0x00, 0x00, 0x00, 0x00, 0x00, 0x00, 0x00, 0x64, 0x81, 0xfd, 0x20, 0x83, 0xff, 0xa8, 0xbd
        /*0040*/ 	.byte	0x28, 0x85, 0xef, 0xc1, 0xa7, 0xee, 0x21, 0x3e, 0xd9, 0xe6, 0x06, 0x8e, 0x4f, 0x7e, 0x92, 0xbe
        /*0050*/ 	.byte	0xe9, 0xbc, 0xdd, 0x19, 0xa0, 0x01, 0xfa, 0x3e, 0x47, 0x5d, 0xc1, 0x16, 0x6c, 0xc1, 0x56, 0xbf
        /*0060*/ 	.byte	0x51, 0x55, 0x55, 0x55, 0x55, 0x55, 0xa5, 0x3f, 0x00, 0x00, 0x00, 0x00, 0x00, 0x00, 0xe0, 0xbf
        /*0070*/ 	.byte	0x00, 0x00, 0x00, 0x00, 0x00, 0x00, 0xf0, 0x3f, 0x00, 0x00, 0x00, 0x00, 0x00, 0x00, 0x00, 0x00
	.type		__cudart_i2opi_d,@object
	.size		__cudart_i2opi_d,(.L_0 - __cudart_i2opi_d)
__cudart_i2opi_d:
        /* <DEDUP_REMOVED lines=9> */
.L_0:


//--------------------- .nv.shared.reserved.0     --------------------------
	.section	.nv.shared.reserved.0,"aw",@nobits
	.weak		__nv_reservedSMEM_offset_0_alias
	.size		__nv_reservedSMEM_offset_0_alias, 0, 64
	.other		__nv_reservedSMEM_offset_0_alias,@"STO_CUDA_RESERVED_SHARED STV_DEFAULT"
__nv_reservedSMEM_offset_0_alias:
	.zero		0
	.zero		64


//--------------------- .nv.constant0._Z15complex_to_realPK7double2Pdi --------------------------
	.section	.nv.constant0._Z15complex_to_realPK7double2Pdi,"a",@progbits
	.sectionflags	@""
	.align	4
.nv.constant0._Z15complex_to_realPK7double2Pdi:
	.zero		916


//--------------------- .nv.constant0._Z15real_to_complexPKdP7double2i --------------------------
	.section	.nv.constant0._Z15real_to_complexPKdP7double2i,"a",@progbits
	.sectionflags	@""
	.align	4
.nv.constant0._Z15real_to_complexPKdP7double2i:
	.zero		916


//--------------------- .nv.constant0._Z17cotangent_complexPK7double2PS_i --------------------------
	.section	.nv.constant0._Z17cotangent_complexPK7double2PS_i,"a",@progbits
	.sectionflags	@""
	.align	4
.nv.constant0._Z17cotangent_complexPK7double2PS_i:
	.zero		916


//--------------------- .nv.constant0._Z30vector_scalar_add_complex_realPK7double2dPS_ii --------------------------
	.section	.nv.constant0._Z30vector_scalar_add_complex_realPK7double2dPS_ii,"a",@progbits
	.sectionflags	@""
	.align	4
.nv.constant0._Z30vector_scalar_add_complex_realPK7double2dPS_ii:
	.zero		928


//--------------------- .nv.constant0._Z28vector_subtract_complex_realPK7double2PKdPS_i --------------------------
	.section	.nv.constant0._Z28vector_subtract_complex_realPK7double2PKdPS_i,"a",@progbits
	.sectionflags	@""
	.align	4
.nv.constant0._Z28vector_subtract_complex_realPK7double2PKdPS_i:
	.zero		924


//--------------------- .nv.constant0._Z21complex_pointwise_mulPK7double2S1_PS_i --------------------------
	.section	.nv.constant0._Z21complex_pointwise_mulPK7double2S1_PS_i,"a",@progbits
	.sectionflags	@""
	.align	4
.nv.constant0._Z21complex_pointwise_mulPK7double2S1_PS_i:
	.zero		924


//--------------------- SYMBOLS --------------------------

	.type		.nv.reservedSmem.offset0,@object
	.size		.nv.reservedSmem.offset0,0x4
